// auto-generated by cutlass_sweep.gemm — config: {"arch": "sm_100", "cluster_m": 1, "cluster_n": 1, "dtype": "fp16", "dtype_b": "fp16", "layout": "tn", "stages": 5, "tile_k": 64, "tile_m": 128, "tile_n": 128}
#include "cutlass/cutlass.h"
#include "cutlass/gemm/collective/collective_builder.hpp"
#include "cutlass/gemm/device/gemm_universal_adapter.h"
#include "cutlass/gemm/kernel/gemm_universal.hpp"
#include "cutlass/epilogue/collective/collective_builder.hpp"

using ElemA = cutlass::half_t;
using ElemB = cutlass::half_t;
using ElemCD = cutlass::half_t;
using Acc  = float;
using TileShape    = cute::Shape<cute::_128, cute::_128, cute::_64>;
using ClusterShape = cute::Shape<cute::_1, cute::_1, cute::_1>;

using CollectiveEpilogue = typename cutlass::epilogue::collective::CollectiveBuilder<
    cutlass::arch::Sm100, cutlass::arch::OpClassTensorOp,
    TileShape, ClusterShape,
    cutlass::epilogue::collective::EpilogueTileAuto,
    Acc, Acc,
    ElemCD, cutlass::layout::RowMajor, 128 / cutlass::sizeof_bits<ElemCD>::value,
    ElemCD, cutlass::layout::RowMajor, 128 / cutlass::sizeof_bits<ElemCD>::value,
    cutlass::epilogue::collective::EpilogueScheduleAuto
  >::CollectiveOp;

using CollectiveMainloop = typename cutlass::gemm::collective::CollectiveBuilder<
    cutlass::arch::Sm100, cutlass::arch::OpClassTensorOp,
    ElemA, cutlass::layout::ColumnMajor, 128 / cutlass::sizeof_bits<ElemA>::value,
    ElemB, cutlass::layout::RowMajor, 128 / cutlass::sizeof_bits<ElemB>::value,
    Acc,
    TileShape, ClusterShape,
    cutlass::gemm::collective::StageCount<5>,
    cutlass::gemm::collective::KernelScheduleAuto
  >::CollectiveOp;

using GemmKernel = cutlass::gemm::kernel::GemmUniversal<
    cute::Shape<int,int,int,int>,
    CollectiveMainloop,
    CollectiveEpilogue
>;
using Gemm = cutlass::gemm::device::GemmUniversalAdapter<GemmKernel>;

// Force the device kernel symbol into the cubin without needing a host main.
auto* _anchor = &cutlass::device_kernel<GemmKernel>;


// ===== COMPILED SASS (sm_100a) =====

	.target	sm_100a

	.elftype	@"ET_EXEC"


//--------------------- .note.nv.tkinfo           --------------------------
	.section	.note.nv.tkinfo,"",@"SHT_NOTE"
	.sectionflags	@"SHF_NOTE_NV_TKINFO"
	.tkinfo
        /*0018*/ 	.word	0x00000002
        /*0030*/ 	.string	""
        /*0030*/ 	.string	"ptxas"
        /*0030*/ 	.string	"Cuda compilation tools, release 13.0, V13.0.88"
        /*0030*/ 	.string	"Build cuda_13.0.r13.0/compiler.36424714_0"
        /*0030*/ 	.string	"-arch sm_100a -m 64 "



//--------------------- .note.nv.cuinfo           --------------------------
	.section	.note.nv.cuinfo,"",@"SHT_NOTE"
	.sectionflags	@"SHF_NOTE_NV_CUINFO"
        /*0018*/ 	.short	0x0002
        /*001a*/ 	.short	0x0064
        /*001c*/ 	.short	0x0082
	.zero		2


//--------------------- .nv.info                  --------------------------
	.section	.nv.info,"",@"SHT_CUDA_INFO"
	.align	4


	//----- nvinfo : EIATTR_REGCOUNT
	.align		4
        /*0000*/ 	.byte	0x04, 0x2f
        /*0002*/ 	.short	(.L_19 - .L_18)
	.align		4
.L_18:
        /*0004*/ 	.word	index@(_ZN7cutlass13device_kernelINS_4gemm6kernel13GemmUniversalIN4cute5tupleIJiiiiEEENS1_10collective13CollectiveMmaINS1_35MainloopSm100TmaUmmaWarpSpecializedILi5ELi2ELi4ENS5_IJNS4_1CILi1EEESB_SB_EEEEENS5_IJNSA_ILi128EEESE_NSA_ILi64EEEEEENS_6half_tENS5_IJSB_llEEESH_SI_NS4_8TiledMMAINS4_8MMA_AtomIJNS4_20SM100_MMA_F16BF16_SSISH_SH_fLi128ELi128ELNS4_4UMMA5MajorE1ELSN_1ELNSM_7ScaleInE0ELSO_0EEEEEENS4_6LayoutISC_NS5_IJNSA_ILi0EEESS_SS_EEEEENS5_IJNS4_10UnderscoreESV_SV_EEEEENS4_13SM90_TMA_LOADENS4_14ComposedLayoutINS4_7SwizzleILi3ELi4ELi3EEENS4_18smem_ptr_flag_bitsILi16EEENSR_INS5_IJSF_NSA_ILi8EEEEEENS5_IJSB_SF_EEEEEEEvNS4_8identityESY_S18_vS19_EENS_8epilogue10collective18CollectiveEpilogueINS1B_23Sm100TmaWarpSpecializedILi4ELi2ELi32ELb1ELb0EEEJSG_NS5_IJNSR_ISE_SB_EENSR_INSA_ILi32EEESB_EEEEESH_NS5_IJlSB_lEEESH_S1K_NS1B_6fusion15FusionCallbacksIS1F_NS1L_17LinearCombinationISH_fSH_fLNS_15FloatRoundStyleE2EEESG_S1J_JEEENS4_5SM1004TMEM4LOAD26SM100_TMEM_LOAD_32dp32b32xESY_NSZ_INS10_ILi2ELi4ELi3EEES13_NSR_INS5_IJS14_S1H_EEENS5_IJS1H_SB_EEEEEEENS4_39AutoVectorizingCopyWithAssumedAlignmentILi128EEENS4_14SM90_TMA_STOREES1Z_S21_S21_EEEvvEEEEvNT_6ParamsE)
        /*0008*/ 	.word	0x0000006e


	//----- nvinfo : EIATTR_FRAME_SIZE
	.align		4
.L_19:
        /*000c*/ 	.byte	0x04, 0x11
        /*000e*/ 	.short	(.L_21 - .L_20)
	.align		4
.L_20:
        /*0010*/ 	.word	index@($__internal_2_$__cuda_sm10x_tcgen05_guardrail_trap_unallocated_columns_being_dealloced)
        /*0014*/ 	.word	0x00000000


	//----- nvinfo : EIATTR_FRAME_SIZE
	.align		4
.L_21:
        /*0018*/ 	.byte	0x04, 0x11
        /*001a*/ 	.short	(.L_23 - .L_22)
	.align		4
.L_22:
        /*001c*/ 	.word	index@($__internal_1_$__cuda_sm10x_tcgen05_guardrail_trap_phase_invalid_during_alloc)
        /*0020*/ 	.word	0x00000000


	//----- nvinfo : EIATTR_FRAME_SIZE
	.align		4
.L_23:
        /*0024*/ 	.byte	0x04, 0x11
        /*0026*/ 	.short	(.L_25 - .L_24)
	.align		4
.L_24:
        /*0028*/ 	.word	index@($__internal_0_$__cuda_sm10x_tcgen05_guardrail_trap_col_being_dealloced_not_returned_by_alloc)
        /*002c*/ 	.word	0x00000000


	//----- nvinfo : EIATTR_FRAME_SIZE
	.align		4
.L_25:
        /*0030*/ 	.byte	0x04, 0x11
        /*0032*/ 	.short	(.L_27 - .L_26)
	.align		4
.L_26:
        /*0034*/ 	.word	index@(_ZN7cutlass13device_kernelINS_4gemm6kernel13GemmUniversalIN4cute5tupleIJiiiiEEENS1_10collective13CollectiveMmaINS1_35MainloopSm100TmaUmmaWarpSpecializedILi5ELi2ELi4ENS5_IJNS4_1CILi1EEESB_SB_EEEEENS5_IJNSA_ILi128EEESE_NSA_ILi64EEEEEENS_6half_tENS5_IJSB_llEEESH_SI_NS4_8TiledMMAINS4_8MMA_AtomIJNS4_20SM100_MMA_F16BF16_SSISH_SH_fLi128ELi128ELNS4_4UMMA5MajorE1ELSN_1ELNSM_7ScaleInE0ELSO_0EEEEEENS4_6LayoutISC_NS5_IJNSA_ILi0EEESS_SS_EEEEENS5_IJNS4_10UnderscoreESV_SV_EEEEENS4_13SM90_TMA_LOADENS4_14ComposedLayoutINS4_7SwizzleILi3ELi4ELi3EEENS4_18smem_ptr_flag_bitsILi16EEENSR_INS5_IJSF_NSA_ILi8EEEEEENS5_IJSB_SF_EEEEEEEvNS4_8identityESY_S18_vS19_EENS_8epilogue10collective18CollectiveEpilogueINS1B_23Sm100TmaWarpSpecializedILi4ELi2ELi32ELb1ELb0EEEJSG_NS5_IJNSR_ISE_SB_EENSR_INSA_ILi32EEESB_EEEEESH_NS5_IJlSB_lEEESH_S1K_NS1B_6fusion15FusionCallbacksIS1F_NS1L_17LinearCombinationISH_fSH_fLNS_15FloatRoundStyleE2EEESG_S1J_JEEENS4_5SM1004TMEM4LOAD26SM100_TMEM_LOAD_32dp32b32xESY_NSZ_INS10_ILi2ELi4ELi3EEES13_NSR_INS5_IJS14_S1H_EEENS5_IJS1H_SB_EEEEEEENS4_39AutoVectorizingCopyWithAssumedAlignmentILi128EEENS4_14SM90_TMA_STOREES1Z_S21_S21_EEEvvEEEEvNT_6ParamsE)
        /*0038*/ 	.word	0x00000000


	//----- nvinfo : EIATTR_MIN_STACK_SIZE
	.align		4
.L_27:
        /*003c*/ 	.byte	0x04, 0x12
        /*003e*/ 	.short	(.L_29 - .L_28)
	.align		4
.L_28:
        /*0040*/ 	.word	index@(_ZN7cutlass13device_kernelINS_4gemm6kernel13GemmUniversalIN4cute5tupleIJiiiiEEENS1_10collective13CollectiveMmaINS1_35MainloopSm100TmaUmmaWarpSpecializedILi5ELi2ELi4ENS5_IJNS4_1CILi1EEESB_SB_EEEEENS5_IJNSA_ILi128EEESE_NSA_ILi64EEEEEENS_6half_tENS5_IJSB_llEEESH_SI_NS4_8TiledMMAINS4_8MMA_AtomIJNS4_20SM100_MMA_F16BF16_SSISH_SH_fLi128ELi128ELNS4_4UMMA5MajorE1ELSN_1ELNSM_7ScaleInE0ELSO_0EEEEEENS4_6LayoutISC_NS5_IJNSA_ILi0EEESS_SS_EEEEENS5_IJNS4_10UnderscoreESV_SV_EEEEENS4_13SM90_TMA_LOADENS4_14ComposedLayoutINS4_7SwizzleILi3ELi4ELi3EEENS4_18smem_ptr_flag_bitsILi16EEENSR_INS5_IJSF_NSA_ILi8EEEEEENS5_IJSB_SF_EEEEEEEvNS4_8identityESY_S18_vS19_EENS_8epilogue10collective18CollectiveEpilogueINS1B_23Sm100TmaWarpSpecializedILi4ELi2ELi32ELb1ELb0EEEJSG_NS5_IJNSR_ISE_SB_EENSR_INSA_ILi32EEESB_EEEEESH_NS5_IJlSB_lEEESH_S1K_NS1B_6fusion15FusionCallbacksIS1F_NS1L_17LinearCombinationISH_fSH_fLNS_15FloatRoundStyleE2EEESG_S1J_JEEENS4_5SM1004TMEM4LOAD26SM100_TMEM_LOAD_32dp32b32xESY_NSZ_INS10_ILi2ELi4ELi3EEES13_NSR_INS5_IJS14_S1H_EEENS5_IJS1H_SB_EEEEEEENS4_39AutoVectorizingCopyWithAssumedAlignmentILi128EEENS4_14SM90_TMA_STOREES1Z_S21_S21_EEEvvEEEEvNT_6ParamsE)
        /*0044*/ 	.word	0x00000000
.L_29:


//--------------------- .nv.compat                --------------------------
	.section	.nv.compat,"",@"SHT_CUDA_COMPAT_INFO"
	.align	4
        /*0000*/ 	.byte	0x02, 0x09, 0x01, 0x00, 0x02, 0x02, 0x02, 0x00, 0x02, 0x05, 0x05, 0x00, 0x03, 0x07, 0x01, 0x01
        /*0010*/ 	.byte	0x02, 0x03, 0x01, 0x00, 0x02, 0x06, 0x01, 0x00, 0x04, 0x0b, 0x08, 0x00, 0x09, 0x00, 0x00, 0x00
        /*0020*/ 	.byte	0x00, 0x00, 0x00, 0x00


//--------------------- .nv.info._ZN7cutlass13device_kernelINS_4gemm6kernel13GemmUniversalIN4cute5tupleIJiiiiEEENS1_10collective13CollectiveMmaINS1_35MainloopSm100TmaUmmaWarpSpecializedILi5ELi2ELi4ENS5_IJNS4_1CILi1EEESB_SB_EEEEENS5_IJNSA_ILi128EEESE_NSA_ILi64EEEEEENS_6half_tENS5_IJSB_llEEESH_SI_NS4_8TiledMMAINS4_8MMA_AtomIJNS4_20SM100_MMA_F16BF16_SSISH_SH_fLi128ELi128ELNS4_4UMMA5MajorE1ELSN_1ELNSM_7ScaleInE0ELSO_0EEEEEENS4_6LayoutISC_NS5_IJNSA_ILi0EEESS_SS_EEEEENS5_IJNS4_10UnderscoreESV_SV_EEEEENS4_13SM90_TMA_LOADENS4_14ComposedLayoutINS4_7SwizzleILi3ELi4ELi3EEENS4_18smem_ptr_flag_bitsILi16EEENSR_INS5_IJSF_NSA_ILi8EEEEEENS5_IJSB_SF_EEEEEEEvNS4_8identityESY_S18_vS19_EENS_8epilogue10collective18CollectiveEpilogueINS1B_23Sm100TmaWarpSpecializedILi4ELi2ELi32ELb1ELb0EEEJSG_NS5_IJNSR_ISE_SB_EENSR_INSA_ILi32EEESB_EEEEESH_NS5_IJlSB_lEEESH_S1K_NS1B_6fusion15FusionCallbacksIS1F_NS1L_17LinearCombinationISH_fSH_fLNS_15FloatRoundStyleE2EEESG_S1J_JEEENS4_5SM1004TMEM4LOAD26SM100_TMEM_LOAD_32dp32b32xESY_NSZ_INS10_ILi2ELi4ELi3EEES13_NSR_INS5_IJS14_S1H_EEENS5_IJS1H_SB_EEEEEEENS4_39AutoVectorizingCopyWithAssumedAlignmentILi128EEENS4_14SM90_TMA_STOREES1Z_S21_S21_EEEvvEEEEvNT_6ParamsE --------------------------
	.section	.nv.info._ZN7cutlass13device_kernelINS_4gemm6kernel13GemmUniversalIN4cute5tupleIJiiiiEEENS1_10collective13CollectiveMmaINS1_35MainloopSm100TmaUmmaWarpSpecializedILi5ELi2ELi4ENS5_IJNS4_1CILi1EEESB_SB_EEEEENS5_IJNSA_ILi128EEESE_NSA_ILi64EEEEEENS_6half_tENS5_IJSB_llEEESH_SI_NS4_8TiledMMAINS4_8MMA_AtomIJNS4_20SM100_MMA_F16BF16_SSISH_SH_fLi128ELi128ELNS4_4UMMA5MajorE1ELSN_1ELNSM_7ScaleInE0ELSO_0EEEEEENS4_6LayoutISC_NS5_IJNSA_ILi0EEESS_SS_EEEEENS5_IJNS4_10UnderscoreESV_SV_EEEEENS4_13SM90_TMA_LOADENS4_14ComposedLayoutINS4_7SwizzleILi3ELi4ELi3EEENS4_18smem_ptr_flag_bitsILi16EEENSR_INS5_IJSF_NSA_ILi8EEEEEENS5_IJSB_SF_EEEEEEEvNS4_8identityESY_S18_vS19_EENS_8epilogue10collective18CollectiveEpilogueINS1B_23Sm100TmaWarpSpecializedILi4ELi2ELi32ELb1ELb0EEEJSG_NS5_IJNSR_ISE_SB_EENSR_INSA_ILi32EEESB_EEEEESH_NS5_IJlSB_lEEESH_S1K_NS1B_6fusion15FusionCallbacksIS1F_NS1L_17LinearCombinationISH_fSH_fLNS_15FloatRoundStyleE2EEESG_S1J_JEEENS4_5SM1004TMEM4LOAD26SM100_TMEM_LOAD_32dp32b32xESY_NSZ_INS10_ILi2ELi4ELi3EEES13_NSR_INS5_IJS14_S1H_EEENS5_IJS1H_SB_EEEEEEENS4_39AutoVectorizingCopyWithAssumedAlignmentILi128EEENS4_14SM90_TMA_STOREES1Z_S21_S21_EEEvvEEEEvNT_6ParamsE,"",@"SHT_CUDA_INFO"
	.sectionflags	@""
	.align	4


	//----- nvinfo : EIATTR_CUDA_API_VERSION
	.align		4
        /*0000*/ 	.byte	0x04, 0x37
        /*0002*/ 	.short	(.L_31 - .L_30)
.L_30:
        /*0004*/ 	.word	0x00000082


	//----- nvinfo : EIATTR_KPARAM_INFO
	.align		4
.L_31:
        /*0008*/ 	.byte	0x04, 0x17
        /*000a*/ 	.short	(.L_33 - .L_32)
.L_32:
        /*000c*/ 	.word	0x00000000
        /*0010*/ 	.short	0x0000
        /*0012*/ 	.short	0x0000
        /*0014*/ 	.byte	0x00, 0xf0, 0x01, 0x20


	//----- nvinfo : EIATTR_AT_ENTRY_FRAGMENTS
	.align		4
.L_33:
        /*0018*/ 	.byte	0x04, 0x4f
        /*001a*/ 	.short	(.L_35 - .L_34)


	//   ....[0]....
.L_34:
        /*001c*/ 	.word	0x00000006


	//----- nvinfo : EIATTR_RESERVED_SMEM_USED
	.align		4
.L_35:
        /*0020*/ 	.byte	0x01, 0x41
	.zero		2


	//----- nvinfo : EIATTR_SPARSE_MMA_MASK
	.align		4
        /*0024*/ 	.byte	0x03, 0x50
        /*0026*/ 	.short	0x0000


	//----- nvinfo : EIATTR_TCGEN05_1CTA_USED
	.align		4
        /*0028*/ 	.byte	0x01, 0x51
	.zero		2


	//----- nvinfo : EIATTR_MAXREG_COUNT
	.align		4
        /*002c*/ 	.byte	0x03, 0x1b
        /*002e*/ 	.short	0x00ff


	//----- nvinfo : EIATTR_NUM_BARRIERS
	.align		4
        /*0030*/ 	.byte	0x02, 0x4c
        /*0032*/ 	.byte	0x07
	.zero		1


	//----- nvinfo : EIATTR_EXTERNS
	.align		4
        /*0034*/ 	.byte	0x04, 0x0f
        /*0036*/ 	.short	(.L_37 - .L_36)


	//   ....[0]....
	.align		4
.L_36:
        /*0038*/ 	.word	index@(__assertfail)


	//----- nvinfo : EIATTR_MERCURY_ISA_VERSION
	.align		4
.L_37:
        /*003c*/ 	.byte	0x03, 0x5f
        /*003e*/ 	.short	0x0101


	//----- nvinfo : EIATTR_INT_WARP_WIDE_INSTR_OFFSETS
	.align		4
        /*0040*/ 	.byte	0x04, 0x31
        /*0042*/ 	.short	(.L_39 - .L_38)


	//   ....[0]....
.L_38:
        /*0044*/ 	.word	0x00001f40


	//   ....[1]....
        /*0048*/ 	.word	0x00003a10


	//   ....[2]....
        /*004c*/ 	.word	0x00003a40


	//   ....[3]....
        /*0050*/ 	.word	0x00003a90


	//   ....[4]....
        /*0054*/ 	.word	0x000043b0


	//   ....[5]....
        /*0058*/ 	.word	0x00004410


	//   ....[6]....
        /*005c*/ 	.word	0x000044f0


	//   ....[7]....
        /*0060*/ 	.word	0x00004560


	//   ....[8]....
        /*0064*/ 	.word	0x00004670


	//   ....[9]....
        /*0068*/ 	.word	0x00004700


	//   ....[10]....
        /*006c*/ 	.word	0x000048d0


	//   ....[11]....
        /*0070*/ 	.word	0x00004a30


	//----- nvinfo : EIATTR_COOP_GROUP_MASK_REGIDS
	.align		4
.L_39:
        /*0074*/ 	.byte	0x04, 0x29
        /*0076*/ 	.short	(.L_41 - .L_40)


	//   ....[0]....
.L_40:
        /*0078*/ 	.word	0xffffffff


	//   ....[1]....
        /*007c*/ 	.word	0xffffffff


	//   ....[2]....
        /*0080*/ 	.word	0xffffffff


	//   ....[3]....
        /*0084*/ 	.word	0xffffffff


	//   ....[4]....
        /*0088*/ 	.word	0xffffffff


	//   ....[5]....
        /*008c*/ 	.word	0xffffffff


	//   ....[6]....
        /*0090*/ 	.word	0xffffffff


	//   ....[7]....
        /*0094*/ 	.word	0xffffffff


	//   ....[8]....
        /*0098*/ 	.word	0xffffffff


	//   ....[9]....
        /*009c*/ 	.word	0xffffffff


	//   ....[10]....
        /*00a0*/ 	.word	0xffffffff


	//   ....[11]....
        /*00a4*/ 	.word	0xffffffff


	//   ....[12]....
        /*00a8*/ 	.word	0xffffffff


	//----- nvinfo : EIATTR_COOP_GROUP_INSTR_OFFSETS
	.align		4
.L_41:
        /*00ac*/ 	.byte	0x04, 0x28
        /*00ae*/ 	.short	(.L_43 - .L_42)


	//   ....[0]....
.L_42:
        /*00b0*/ 	.word	0x00000090


	//   ....[1]....
        /*00b4*/ 	.word	0x000004d0


	//   ....[2]....
        /*00b8*/ 	.word	0x00000660


	//   ....[3]....
        /*00bc*/ 	.word	0x00000800


	//   ....[4]....
        /*00c0*/ 	.word	0x00000900


	//   ....[5]....
        /*00c4*/ 	.word	0x00000a70


	//   ....[6]....
        /*00c8*/ 	.word	0x00000c10


	//   ....[7]....
        /*00cc*/ 	.word	0x00001e20


	//   ....[8]....
        /*00d0*/ 	.word	0x00002c90


	//   ....[9]....
        /*00d4*/ 	.word	0x00002ea0


	//   ....[10]....
        /*00d8*/ 	.word	0x00002ed0


	//   ....[11]....
        /*00dc*/ 	.word	0x00003900


	//   ....[12]....
        /*00e0*/ 	.word	0x00003b30


	//----- nvinfo : EIATTR_VRC_CTA_INIT_COUNT
	.align		4
.L_43:
        /*00e4*/ 	.byte	0x02, 0x4a
        /*00e6*/ 	.byte	0x80
	.zero		1


	//----- nvinfo : EIATTR_SYSCALL_OFFSETS
	.align		4
        /*00e8*/ 	.byte	0x04, 0x46
        /*00ea*/ 	.short	(.L_45 - .L_44)


	//   ....[0]....
.L_44:
        /*00ec*/ 	.word	0x000054b0


	//   ....[1]....
        /*00f0*/ 	.word	0x000055a0


	//   ....[2]....
        /*00f4*/ 	.word	0x00005d10


	//   ....[3]....
        /*00f8*/ 	.word	0x00006990


	//   ....[4]....
        /*00fc*/ 	.word	0x000075e0


	//   ....[5]....
        /*0100*/ 	.word	0x00008230


	//----- nvinfo : EIATTR_MBARRIER_INSTR_OFFSETS
	.align		4
.L_45:
        /*0104*/ 	.byte	0x04, 0x39
        /*0106*/ 	.short	(.L_47 - .L_46)


	//   ....[0]....
.L_46:
        /*0108*/ 	.word	0x000005b0
        /*010c*/ 	.word	0x000000ff
        /*0110*/ 	.word	0x00000000
        /*0114*/ 	.short	0x0100
        /*0116*/ 	.byte	0x05
	.zero		1


	//   ....[1]....
        /*0118*/ 	.word	0x000005c0
        /*011c*/ 	.word	0x000000ff
        /*0120*/ 	.word	0x00000028
        /*0124*/ 	.short	0x0100
        /*0126*/ 	.byte	0x05
	.zero		1


	//   ....[2]....
        /*0128*/ 	.word	0x000005d0
        /*012c*/ 	.word	0x000000ff
        /*0130*/ 	.word	0x00000008
        /*0134*/ 	.short	0x0100
        /*0136*/ 	.byte	0x05
	.zero		1


	//   ....[3]....
        /*0138*/ 	.word	0x000005e0
        /*013c*/ 	.word	0x000000ff
        /*0140*/ 	.word	0x00000030
        /*0144*/ 	.short	0x0100
        /*0146*/ 	.byte	0x05
	.zero		1


	//   ....[4]....
        /*0148*/ 	.word	0x000005f0
        /*014c*/ 	.word	0x000000ff
        /*0150*/ 	.word	0x00000010
        /*0154*/ 	.short	0x0100
        /*0156*/ 	.byte	0x05
	.zero		1


	//   ....[5]....
        /*0158*/ 	.word	0x00000600
        /*015c*/ 	.word	0x000000ff
        /*0160*/ 	.word	0x00000038
        /*0164*/ 	.short	0x0100
        /*0166*/ 	.byte	0x05
	.zero		1


	//   ....[6]....
        /*0168*/ 	.word	0x00000610
        /*016c*/ 	.word	0x000000ff
        /*0170*/ 	.word	0x00000018
        /*0174*/ 	.short	0x0100
        /*0176*/ 	.byte	0x05
	.zero		1


	//   ....[7]....
        /*0178*/ 	.word	0x00000620
        /*017c*/ 	.word	0x000000ff
        /*0180*/ 	.word	0x00000040
        /*0184*/ 	.short	0x0100
        /*0186*/ 	.byte	0x05
	.zero		1


	//   ....[8]....
        /*0188*/ 	.word	0x00000630
        /*018c*/ 	.word	0x000000ff
        /*0190*/ 	.word	0x00000020
        /*0194*/ 	.short	0x0100
        /*0196*/ 	.byte	0x05
	.zero		1


	//   ....[9]....
        /*0198*/ 	.word	0x00000640
        /*019c*/ 	.word	0x000000ff
        /*01a0*/ 	.word	0x00000048
        /*01a4*/ 	.short	0x0100
        /*01a6*/ 	.byte	0x05
	.zero		1


	//   ....[10]....
        /*01a8*/ 	.word	0x00000770
        /*01ac*/ 	.word	0x000000ff
        /*01b0*/ 	.word	0x00000050
        /*01b4*/ 	.short	0x0100
        /*01b6*/ 	.byte	0x07
	.zero		1


	//   ....[11]....
        /*01b8*/ 	.word	0x00000780
        /*01bc*/ 	.word	0x000000ff
        /*01c0*/ 	.word	0x00000070
        /*01c4*/ 	.short	0x0100
        /*01c6*/ 	.byte	0x07
	.zero		1


	//   ....[12]....
        /*01c8*/ 	.word	0x00000790
        /*01cc*/ 	.word	0x000000ff
        /*01d0*/ 	.word	0x00000058
        /*01d4*/ 	.short	0x0100
        /*01d6*/ 	.byte	0x07
	.zero		1


	//   ....[13]....
        /*01d8*/ 	.word	0x000007a0
        /*01dc*/ 	.word	0x000000ff
        /*01e0*/ 	.word	0x00000078
        /*01e4*/ 	.short	0x0100
        /*01e6*/ 	.byte	0x07
	.zero		1


	//   ....[14]....
        /*01e8*/ 	.word	0x000007b0
        /*01ec*/ 	.word	0x000000ff
        /*01f0*/ 	.word	0x00000060
        /*01f4*/ 	.short	0x0100
        /*01f6*/ 	.byte	0x07
	.zero		1


	//   ....[15]....
        /*01f8*/ 	.word	0x000007c0
        /*01fc*/ 	.word	0x000000ff
        /*0200*/ 	.word	0x00000080
        /*0204*/ 	.short	0x0100
        /*0206*/ 	.byte	0x07
	.zero		1


	//   ....[16]....
        /*0208*/ 	.word	0x000007d0
        /*020c*/ 	.word	0x000000ff
        /*0210*/ 	.word	0x00000068
        /*0214*/ 	.short	0x0100
        /*0216*/ 	.byte	0x07
	.zero		1


	//   ....[17]....
        /*0218*/ 	.word	0x000007e0
        /*021c*/ 	.word	0x000000ff
        /*0220*/ 	.word	0x00000088
        /*0224*/ 	.short	0x0100
        /*0226*/ 	.byte	0x07
	.zero		1


	//   ....[18]....
        /*0228*/ 	.word	0x000008d0
        /*022c*/ 	.word	0x000000ff
        /*0230*/ 	.word	0x00000090
        /*0234*/ 	.short	0x0100
        /*0236*/ 	.byte	0x05
	.zero		1


	//   ....[19]....
        /*0238*/ 	.word	0x000008e0
        /*023c*/ 	.word	0x000000ff
        /*0240*/ 	.word	0x00000098
        /*0244*/ 	.short	0x0100
        /*0246*/ 	.byte	0x05
	.zero		1


	//   ....[20]....
        /*0248*/ 	.word	0x00000a20
        /*024c*/ 	.word	0x000000ff
        /*0250*/ 	.word	0x000000a0
        /*0254*/ 	.short	0x0100
        /*0256*/ 	.byte	0x05
	.zero		1


	//   ....[21]....
        /*0258*/ 	.word	0x00000a30
        /*025c*/ 	.word	0x000000ff
        /*0260*/ 	.word	0x000000b0
        /*0264*/ 	.short	0x0100
        /*0266*/ 	.byte	0x05
	.zero		1


	//   ....[22]....
        /*0268*/ 	.word	0x00000a40
        /*026c*/ 	.word	0x000000ff
        /*0270*/ 	.word	0x000000a8
        /*0274*/ 	.short	0x0100
        /*0276*/ 	.byte	0x05
	.zero		1


	//   ....[23]....
        /*0278*/ 	.word	0x00000a50
        /*027c*/ 	.word	0x000000ff
        /*0280*/ 	.word	0x000000b8
        /*0284*/ 	.short	0x0100
        /*0286*/ 	.byte	0x05
	.zero		1


	//   ....[24]....
        /*0288*/ 	.word	0x00000b80
        /*028c*/ 	.word	0x000000ff
        /*0290*/ 	.word	0x000000c0
        /*0294*/ 	.short	0x0100
        /*0296*/ 	.byte	0x07
	.zero		1


	//   ....[25]....
        /*0298*/ 	.word	0x00000b90
        /*029c*/ 	.word	0x000000ff
        /*02a0*/ 	.word	0x000000e0
        /*02a4*/ 	.short	0x0100
        /*02a6*/ 	.byte	0x07
	.zero		1


	//   ....[26]....
        /*02a8*/ 	.word	0x00000ba0
        /*02ac*/ 	.word	0x000000ff
        /*02b0*/ 	.word	0x000000c8
        /*02b4*/ 	.short	0x0100
        /*02b6*/ 	.byte	0x07
	.zero		1


	//   ....[27]....
        /*02b8*/ 	.word	0x00000bb0
        /*02bc*/ 	.word	0x000000ff
        /*02c0*/ 	.word	0x000000e8
        /*02c4*/ 	.short	0x0100
        /*02c6*/ 	.byte	0x07
	.zero		1


	//   ....[28]....
        /*02c8*/ 	.word	0x00000bc0
        /*02cc*/ 	.word	0x000000ff
        /*02d0*/ 	.word	0x000000d0
        /*02d4*/ 	.short	0x0100
        /*02d6*/ 	.byte	0x07
	.zero		1


	//   ....[29]....
        /*02d8*/ 	.word	0x00000bd0
        /*02dc*/ 	.word	0x000000ff
        /*02e0*/ 	.word	0x000000f0
        /*02e4*/ 	.short	0x0100
        /*02e6*/ 	.byte	0x07
	.zero		1


	//   ....[30]....
        /*02e8*/ 	.word	0x00000be0
        /*02ec*/ 	.word	0x000000ff
        /*02f0*/ 	.word	0x000000d8
        /*02f4*/ 	.short	0x0100
        /*02f6*/ 	.byte	0x07
	.zero		1


	//   ....[31]....
        /*02f8*/ 	.word	0x00000bf0
        /*02fc*/ 	.word	0x000000ff
        /*0300*/ 	.word	0x000000f8
        /*0304*/ 	.short	0x0100
        /*0306*/ 	.byte	0x07
	.zero		1


	//   ....[32]....
        /*0308*/ 	.word	0x00000ce0
        /*030c*/ 	.word	0x000000ff
        /*0310*/ 	.word	0x00000100
        /*0314*/ 	.short	0x0100
        /*0316*/ 	.byte	0x05
	.zero		1


	//   ....[33]....
        /*0318*/ 	.word	0x00000cf0
        /*031c*/ 	.word	0x000000ff
        /*0320*/ 	.word	0x00000110
        /*0324*/ 	.short	0x0100
        /*0326*/ 	.byte	0x05
	.zero		1


	//   ....[34]....
        /*0328*/ 	.word	0x00000d00
        /*032c*/ 	.word	0x000000ff
        /*0330*/ 	.word	0x00000108
        /*0334*/ 	.short	0x0100
        /*0336*/ 	.byte	0x05
	.zero		1


	//   ....[35]....
        /*0338*/ 	.word	0x00000d10
        /*033c*/ 	.word	0x000000ff
        /*0340*/ 	.word	0x00000118
        /*0344*/ 	.short	0x0100
        /*0346*/ 	.byte	0x05
	.zero		1


	//   ....[36]....
        /*0348*/ 	.word	0x000015e0
        /*034c*/ 	.word	0x00000002
        /*0350*/ 	.word	0x00000110
        /*0354*/ 	.short	0x010a
        /*0356*/ 	.byte	0xff
	.zero		1


	//   ....[37]....
        /*0358*/ 	.word	0x00001610
        /*035c*/ 	.word	0x00000002
        /*0360*/ 	.word	0x00000100
        /*0364*/ 	.short	0x0101
        /*0366*/ 	.byte	0xff
	.zero		1


	//   ....[38]....
        /*0368*/ 	.word	0x000016e0
        /*036c*/ 	.word	0x000000ff
        /*0370*/ 	.word	0x00000028
        /*0374*/ 	.short	0x010a
        /*0376*/ 	.byte	0x08
	.zero		1


	//   ....[39]....
        /*0378*/ 	.word	0x000017a0
        /*037c*/ 	.word	0x000000ff
        /*0380*/ 	.word	0x00000028
        /*0384*/ 	.short	0x010a
        /*0386*/ 	.byte	0x21
	.zero		1


	//   ....[40]....
        /*0388*/ 	.word	0x00001900
        /*038c*/ 	.word	0x000000ff
        /*0390*/ 	.word	0x00000028
        /*0394*/ 	.short	0x010a
        /*0396*/ 	.byte	0x08
	.zero		1


	//   ....[41]....
        /*0398*/ 	.word	0x00001a90
        /*039c*/ 	.word	0x000000ff
        /*03a0*/ 	.word	0x00000098
        /*03a4*/ 	.short	0x0101
        /*03a6*/ 	.byte	0x04
	.zero		1


	//   ....[42]....
        /*03a8*/ 	.word	0x00001ab0
        /*03ac*/ 	.word	0x000000ff
        /*03b0*/ 	.word	0x00000028
        /*03b4*/ 	.short	0x010a
        /*03b6*/ 	.byte	0x08
	.zero		1


	//   ....[43]....
        /*03b8*/ 	.word	0x00001b50
        /*03bc*/ 	.word	0x000000ff
        /*03c0*/ 	.word	0x00000028
        /*03c4*/ 	.short	0x010a
        /*03c6*/ 	.byte	0x21
	.zero		1


	//   ....[44]....
        /*03c8*/ 	.word	0x00001cb0
        /*03cc*/ 	.word	0x000000ff
        /*03d0*/ 	.word	0x00000028
        /*03d4*/ 	.short	0x010a
        /*03d6*/ 	.byte	0x08
	.zero		1


	//   ....[45]....
        /*03d8*/ 	.word	0x00001e50
        /*03dc*/ 	.word	0x00000002
        /*03e0*/ 	.word	0x000000a0
        /*03e4*/ 	.short	0x010a
        /*03e6*/ 	.byte	0xff
	.zero		1


	//   ....[46]....
        /*03e8*/ 	.word	0x00001f10
        /*03ec*/ 	.word	0x00000002
        /*03f0*/ 	.word	0x00000000
        /*03f4*/ 	.short	0x0101
        /*03f6*/ 	.byte	0xff
	.zero		1


	//   ....[47]....
        /*03f8*/ 	.word	0x00002470
        /*03fc*/ 	.word	0x000000ff
        /*0400*/ 	.word	0x00000000
        /*0404*/ 	.short	0x010a
        /*0406*/ 	.byte	0x05
	.zero		1


	//   ....[48]....
        /*0408*/ 	.word	0x00002500
        /*040c*/ 	.word	0x000000ff
        /*0410*/ 	.word	0x00000000
        /*0414*/ 	.short	0x010a
        /*0416*/ 	.byte	0x05
	.zero		1


	//   ....[49]....
        /*0418*/ 	.word	0x00002590
        /*041c*/ 	.word	0x000000ff
        /*0420*/ 	.word	0x00000000
        /*0424*/ 	.short	0x010a
        /*0426*/ 	.byte	0x05
	.zero		1


	//   ....[50]....
        /*0428*/ 	.word	0x00002620
        /*042c*/ 	.word	0x000000ff
        /*0430*/ 	.word	0x00000000
        /*0434*/ 	.short	0x010a
        /*0436*/ 	.byte	0x05
	.zero		1


	//   ....[51]....
        /*0438*/ 	.word	0x000026c0
        /*043c*/ 	.word	0x00000000
        /*0440*/ 	.word	0x00000000
        /*0444*/ 	.short	0x010a
        /*0446*/ 	.byte	0xff
	.zero		1


	//   ....[52]....
        /*0448*/ 	.word	0x000027e0
        /*044c*/ 	.word	0x00000000
        /*0450*/ 	.word	0x00000100
        /*0454*/ 	.short	0x010a
        /*0456*/ 	.byte	0xff
	.zero		1


	//   ....[53]....
        /*0458*/ 	.word	0x00002850
        /*045c*/ 	.word	0x00000000
        /*0460*/ 	.word	0x00000000
        /*0464*/ 	.short	0x0101
        /*0466*/ 	.byte	0xff
	.zero		1


	//   ....[54]....
        /*0468*/ 	.word	0x00002870
        /*046c*/ 	.word	0x000000ff
        /*0470*/ 	.word	0x000000b0
        /*0474*/ 	.short	0x010a
        /*0476*/ 	.byte	0x05
	.zero		1


	//   ....[55]....
        /*0478*/ 	.word	0x00002990
        /*047c*/ 	.word	0x00000000
        /*0480*/ 	.word	0x000000a0
        /*0484*/ 	.short	0x010a
        /*0486*/ 	.byte	0xff
	.zero		1


	//   ....[56]....
        /*0488*/ 	.word	0x00002a90
        /*048c*/ 	.word	0x00000000
        /*0490*/ 	.word	0x00000000
        /*0494*/ 	.short	0x0101
        /*0496*/ 	.byte	0xff
	.zero		1


	//   ....[57]....
        /*0498*/ 	.word	0x00002b20
        /*049c*/ 	.word	0x000000ff
        /*04a0*/ 	.word	0x000000b0
        /*04a4*/ 	.short	0x0106
        /*04a6*/ 	.byte	0x05
	.zero		1


	//   ....[58]....
        /*04a8*/ 	.word	0x00002b40
        /*04ac*/ 	.word	0x000000ff
        /*04b0*/ 	.word	0x000000b0
        /*04b4*/ 	.short	0x010a
        /*04b6*/ 	.byte	0x05
	.zero		1


	//   ....[59]....
        /*04b8*/ 	.word	0x00002bd0
        /*04bc*/ 	.word	0x000000ff
        /*04c0*/ 	.word	0x000000b0
        /*04c4*/ 	.short	0x0106
        /*04c6*/ 	.byte	0x04
	.zero		1


	//   ....[60]....
        /*04c8*/ 	.word	0x00002c10
        /*04cc*/ 	.word	0x00000000
        /*04d0*/ 	.word	0x000000b0
        /*04d4*/ 	.short	0x010a
        /*04d6*/ 	.byte	0xff
	.zero		1


	//   ....[61]....
        /*04d8*/ 	.word	0x00003150
        /*04dc*/ 	.word	0x00000000
        /*04e0*/ 	.word	0x000000a0
        /*04e4*/ 	.short	0x010a
        /*04e6*/ 	.byte	0xff
	.zero		1


	//   ....[62]....
        /*04e8*/ 	.word	0x00003260
        /*04ec*/ 	.word	0x00000003
        /*04f0*/ 	.word	0x00000000
        /*04f4*/ 	.short	0x0101
        /*04f6*/ 	.byte	0xff
	.zero		1


	//   ....[63]....
        /*04f8*/ 	.word	0x00003270
        /*04fc*/ 	.word	0x000000ff
        /*0500*/ 	.word	0x00000000
        /*0504*/ 	.short	0x010a
        /*0506*/ 	.byte	0x06
	.zero		1


	//   ....[64]....
        /*0508*/ 	.word	0x00003290
        /*050c*/ 	.word	0x000000ff
        /*0510*/ 	.word	0x000000e0
        /*0514*/ 	.short	0x010a
        /*0516*/ 	.byte	0x07
	.zero		1


	//   ....[65]....
        /*0518*/ 	.word	0x00003360
        /*051c*/ 	.word	0x000000ff
        /*0520*/ 	.word	0x00000000
        /*0524*/ 	.short	0x010a
        /*0526*/ 	.byte	0x06
	.zero		1


	//   ....[66]....
        /*0528*/ 	.word	0x00003490
        /*052c*/ 	.word	0x000000ff
        /*0530*/ 	.word	0x00000000
        /*0534*/ 	.short	0x010a
        /*0536*/ 	.byte	0x1a
	.zero		1


	//   ....[67]....
        /*0538*/ 	.word	0x00003730
        /*053c*/ 	.word	0x000000ff
        /*0540*/ 	.word	0x00000000
        /*0544*/ 	.short	0x010a
        /*0546*/ 	.byte	0x06
	.zero		1


	//   ....[68]....
        /*0548*/ 	.word	0x000037c0
        /*054c*/ 	.word	0x000000ff
        /*0550*/ 	.word	0x00000000
        /*0554*/ 	.short	0x010a
        /*0556*/ 	.byte	0x06
	.zero		1


	//   ....[69]....
        /*0558*/ 	.word	0x00003850
        /*055c*/ 	.word	0x000000ff
        /*0560*/ 	.word	0x00000000
        /*0564*/ 	.short	0x010a
        /*0566*/ 	.byte	0x06
	.zero		1


	//   ....[70]....
        /*0568*/ 	.word	0x000038e0
        /*056c*/ 	.word	0x000000ff
        /*0570*/ 	.word	0x00000000
        /*0574*/ 	.short	0x010a
        /*0576*/ 	.byte	0x07
	.zero		1


	//   ....[71]....
        /*0578*/ 	.word	0x00003d60
        /*057c*/ 	.word	0x00000000
        /*0580*/ 	.word	0x000000a0
        /*0584*/ 	.short	0x010a
        /*0586*/ 	.byte	0xff
	.zero		1


	//   ....[72]....
        /*0588*/ 	.word	0x00003e20
        /*058c*/ 	.word	0x00000000
        /*0590*/ 	.word	0x00000000
        /*0594*/ 	.short	0x0101
        /*0596*/ 	.byte	0xff
	.zero		1


	//   ....[73]....
        /*0598*/ 	.word	0x00004140
        /*059c*/ 	.word	0x000000ff
        /*05a0*/ 	.word	0x00000098
        /*05a4*/ 	.short	0x010a
        /*05a6*/ 	.byte	0x07
	.zero		1


	//   ....[74]....
        /*05a8*/ 	.word	0x00004330
        /*05ac*/ 	.word	0x000000ff
        /*05b0*/ 	.word	0x00000070
        /*05b4*/ 	.short	0x010a
        /*05b6*/ 	.byte	0x07
	.zero		1


	//   ....[75]....
        /*05b8*/ 	.word	0x000044a0
        /*05bc*/ 	.word	0x000000ff
        /*05c0*/ 	.word	0x00000050
        /*05c4*/ 	.short	0x010b
        /*05c6*/ 	.byte	0x07
	.zero		1


	//   ....[76]....
        /*05c8*/ 	.word	0x000044b0
        /*05cc*/ 	.word	0x000000ff
        /*05d0*/ 	.word	0x00000000
        /*05d4*/ 	.short	0x0101
        /*05d6*/ 	.byte	0x08
	.zero		1


	//   ....[77]....
        /*05d8*/ 	.word	0x000044c0
        /*05dc*/ 	.word	0x000000ff
        /*05e0*/ 	.word	0x00000078
        /*05e4*/ 	.short	0x010a
        /*05e6*/ 	.byte	0x07
	.zero		1


	//   ....[78]....
        /*05e8*/ 	.word	0x00004610
        /*05ec*/ 	.word	0x000000ff
        /*05f0*/ 	.word	0x00000058
        /*05f4*/ 	.short	0x010b
        /*05f6*/ 	.byte	0x07
	.zero		1


	//   ....[79]....
        /*05f8*/ 	.word	0x00004620
        /*05fc*/ 	.word	0x000000ff
        /*0600*/ 	.word	0x00000000
        /*0604*/ 	.short	0x0101
        /*0606*/ 	.byte	0x08
	.zero		1


	//   ....[80]....
        /*0608*/ 	.word	0x00004630
        /*060c*/ 	.word	0x000000ff
        /*0610*/ 	.word	0x00000080
        /*0614*/ 	.short	0x010a
        /*0616*/ 	.byte	0x07
	.zero		1


	//   ....[81]....
        /*0618*/ 	.word	0x000047b0
        /*061c*/ 	.word	0x000000ff
        /*0620*/ 	.word	0x00000060
        /*0624*/ 	.short	0x010b
        /*0626*/ 	.byte	0x07
	.zero		1


	//   ....[82]....
        /*0628*/ 	.word	0x000047f0
        /*062c*/ 	.word	0x000000ff
        /*0630*/ 	.word	0x00000000
        /*0634*/ 	.short	0x0101
        /*0636*/ 	.byte	0x08
	.zero		1


	//   ....[83]....
        /*0638*/ 	.word	0x00004830
        /*063c*/ 	.word	0x000000ff
        /*0640*/ 	.word	0x00000088
        /*0644*/ 	.short	0x010a
        /*0646*/ 	.byte	0x07
	.zero		1


	//   ....[84]....
        /*0648*/ 	.word	0x00004a70
        /*064c*/ 	.word	0x000000ff
        /*0650*/ 	.word	0x00000068
        /*0654*/ 	.short	0x010b
        /*0656*/ 	.byte	0x07
	.zero		1


	//   ....[85]....
        /*0658*/ 	.word	0x00004a90
        /*065c*/ 	.word	0x000000ff
        /*0660*/ 	.word	0x00000000
        /*0664*/ 	.short	0x0101
        /*0666*/ 	.byte	0x0d
	.zero		1


	//   ....[86]....
        /*0668*/ 	.word	0x00004ac0
        /*066c*/ 	.word	0x000000ff
        /*0670*/ 	.word	0x00000070
        /*0674*/ 	.short	0x010a
        /*0676*/ 	.byte	0x07
	.zero		1


	//   ....[87]....
        /*0678*/ 	.word	0x00004ae0
        /*067c*/ 	.word	0x000000ff
        /*0680*/ 	.word	0x00000078
        /*0684*/ 	.short	0x010a
        /*0686*/ 	.byte	0x07
	.zero		1


	//   ....[88]....
        /*0688*/ 	.word	0x00004b00
        /*068c*/ 	.word	0x000000ff
        /*0690*/ 	.word	0x00000080
        /*0694*/ 	.short	0x010a
        /*0696*/ 	.byte	0x07
	.zero		1


	//   ....[89]....
        /*0698*/ 	.word	0x00004b40
        /*069c*/ 	.word	0x00000000
        /*06a0*/ 	.word	0x00000088
        /*06a4*/ 	.short	0x010a
        /*06a6*/ 	.byte	0xff
	.zero		1


	//   ....[90]....
        /*06a8*/ 	.word	0x00004e70
        /*06ac*/ 	.word	0x00000000
        /*06b0*/ 	.word	0x000000a0
        /*06b4*/ 	.short	0x010a
        /*06b6*/ 	.byte	0xff
	.zero		1


	//   ....[91]....
        /*06b8*/ 	.word	0x00004f80
        /*06bc*/ 	.word	0x00000000
        /*06c0*/ 	.word	0x00000000
        /*06c4*/ 	.short	0x0101
        /*06c6*/ 	.byte	0xff
	.zero		1


	//   ....[92]....
        /*06c8*/ 	.word	0x000059d0
        /*06cc*/ 	.word	0x000000ff
        /*06d0*/ 	.word	0x00000050
        /*06d4*/ 	.short	0x010a
        /*06d6*/ 	.byte	0x30
	.zero		1


	//   ....[93]....
        /*06d8*/ 	.word	0x00005a10
        /*06dc*/ 	.word	0x00000040
        /*06e0*/ 	.word	0x000000c0
        /*06e4*/ 	.short	0x010a
        /*06e6*/ 	.byte	0xff
	.zero		1


	//   ....[94]....
        /*06e8*/ 	.word	0x00005b00
        /*06ec*/ 	.word	0x000000ff
        /*06f0*/ 	.word	0x00000050
        /*06f4*/ 	.short	0x010a
        /*06f6*/ 	.byte	0x30
	.zero		1


	//   ....[95]....
        /*06f8*/ 	.word	0x00005bf0
        /*06fc*/ 	.word	0x00000040
        /*0700*/ 	.word	0x000000c0
        /*0704*/ 	.short	0x010a
        /*0706*/ 	.byte	0xff
	.zero		1


	//   ....[96]....
        /*0708*/ 	.word	0x000066c0
        /*070c*/ 	.word	0x00000000
        /*0710*/ 	.word	0x00000000
        /*0714*/ 	.short	0x0101
        /*0716*/ 	.byte	0xff
	.zero		1


	//   ....[97]....
        /*0718*/ 	.word	0x000066d0
        /*071c*/ 	.word	0x00000002
        /*0720*/ 	.word	0x00000050
        /*0724*/ 	.short	0x010a
        /*0726*/ 	.byte	0xff
	.zero		1


	//   ....[98]....
        /*0728*/ 	.word	0x000067b0
        /*072c*/ 	.word	0x00000002
        /*0730*/ 	.word	0x00000050
        /*0734*/ 	.short	0x010a
        /*0736*/ 	.byte	0xff
	.zero		1


	//   ....[99]....
        /*0738*/ 	.word	0x00007310
        /*073c*/ 	.word	0x00000048
        /*0740*/ 	.word	0x00000000
        /*0744*/ 	.short	0x0101
        /*0746*/ 	.byte	0xff
	.zero		1


	//   ....[100]....
        /*0748*/ 	.word	0x00007330
        /*074c*/ 	.word	0x00000000
        /*0750*/ 	.word	0x00000050
        /*0754*/ 	.short	0x010a
        /*0756*/ 	.byte	0xff
	.zero		1


	//   ....[101]....
        /*0758*/ 	.word	0x00007400
        /*075c*/ 	.word	0x00000000
        /*0760*/ 	.word	0x00000050
        /*0764*/ 	.short	0x010a
        /*0766*/ 	.byte	0xff
	.zero		1


	//   ....[102]....
        /*0768*/ 	.word	0x00007f60
        /*076c*/ 	.word	0x00000048
        /*0770*/ 	.word	0x00000000
        /*0774*/ 	.short	0x0101
        /*0776*/ 	.byte	0xff
	.zero		1


	//   ....[103]....
        /*0778*/ 	.word	0x00007f80
        /*077c*/ 	.word	0x00000000
        /*0780*/ 	.word	0x00000050
        /*0784*/ 	.short	0x010a
        /*0786*/ 	.byte	0xff
	.zero		1


	//   ....[104]....
        /*0788*/ 	.word	0x00008050
        /*078c*/ 	.word	0x00000000
        /*0790*/ 	.word	0x00000050
        /*0794*/ 	.short	0x010a
        /*0796*/ 	.byte	0xff
	.zero		1


	//   ....[105]....
        /*0798*/ 	.word	0x00008390
        /*079c*/ 	.word	0x000000ff
        /*07a0*/ 	.word	0x00000000
        /*07a4*/ 	.short	0x0101
        /*07a6*/ 	.byte	0x05
	.zero		1


	//   ....[106]....
        /*07a8*/ 	.word	0x00008c10
        /*07ac*/ 	.word	0x00000000
        /*07b0*/ 	.word	0x00000000
        /*07b4*/ 	.short	0x0101
        /*07b6*/ 	.byte	0xff
	.zero		1


	//   ....[107]....
        /*07b8*/ 	.word	0x00008e80
        /*07bc*/ 	.word	0x000000ff
        /*07c0*/ 	.word	0x00000000
        /*07c4*/ 	.short	0x0101
        /*07c6*/ 	.byte	0x04
	.zero		1


	//   ....[108]....
        /*07c8*/ 	.word	0x00008ea0
        /*07cc*/ 	.word	0x00000002
        /*07d0*/ 	.word	0x00000110
        /*07d4*/ 	.short	0x010a
        /*07d6*/ 	.byte	0xff
	.zero		1


	//   ....[109]....
        /*07d8*/ 	.word	0x00008f00
        /*07dc*/ 	.word	0x00000002
        /*07e0*/ 	.word	0x00000028
        /*07e4*/ 	.short	0x010a
        /*07e6*/ 	.byte	0xff
	.zero		1


	//   ....[110]....
        /*07e8*/ 	.word	0x00008f60
        /*07ec*/ 	.word	0x00000002
        /*07f0*/ 	.word	0x00000028
        /*07f4*/ 	.short	0x010a
        /*07f6*/ 	.byte	0xff
	.zero		1


	//   ....[111]....
        /*07f8*/ 	.word	0x00008fb0
        /*07fc*/ 	.word	0x00000002
        /*0800*/ 	.word	0x000000a0
        /*0804*/ 	.short	0x010a
        /*0806*/ 	.byte	0xff
	.zero		1


	//   ....[112]....
        /*0808*/ 	.word	0x00009010
        /*080c*/ 	.word	0x00000000
        /*0810*/ 	.word	0x00000000
        /*0814*/ 	.short	0x010a
        /*0816*/ 	.byte	0xff
	.zero		1


	//   ....[113]....
        /*0818*/ 	.word	0x00009070
        /*081c*/ 	.word	0x00000000
        /*0820*/ 	.word	0x00000000
        /*0824*/ 	.short	0x010a
        /*0826*/ 	.byte	0xff
	.zero		1


	//   ....[114]....
        /*0828*/ 	.word	0x000090d0
        /*082c*/ 	.word	0x00000000
        /*0830*/ 	.word	0x00000000
        /*0834*/ 	.short	0x010a
        /*0836*/ 	.byte	0xff
	.zero		1


	//   ....[115]....
        /*0838*/ 	.word	0x00009130
        /*083c*/ 	.word	0x00000000
        /*0840*/ 	.word	0x00000000
        /*0844*/ 	.short	0x010a
        /*0846*/ 	.byte	0xff
	.zero		1


	//   ....[116]....
        /*0848*/ 	.word	0x00009180
        /*084c*/ 	.word	0x00000000
        /*0850*/ 	.word	0x00000100
        /*0854*/ 	.short	0x010a
        /*0856*/ 	.byte	0xff
	.zero		1


	//   ....[117]....
        /*0858*/ 	.word	0x000091e0
        /*085c*/ 	.word	0x00000000
        /*0860*/ 	.word	0x000000b0
        /*0864*/ 	.short	0x010a
        /*0866*/ 	.byte	0xff
	.zero		1


	//   ....[118]....
        /*0868*/ 	.word	0x00009230
        /*086c*/ 	.word	0x00000000
        /*0870*/ 	.word	0x000000a0
        /*0874*/ 	.short	0x010a
        /*0876*/ 	.byte	0xff
	.zero		1


	//   ....[119]....
        /*0878*/ 	.word	0x00009290
        /*087c*/ 	.word	0x00000000
        /*0880*/ 	.word	0x000000b0
        /*0884*/ 	.short	0x010a
        /*0886*/ 	.byte	0xff
	.zero		1


	//   ....[120]....
        /*0888*/ 	.word	0x000092e0
        /*088c*/ 	.word	0x00000000
        /*0890*/ 	.word	0x000000a0
        /*0894*/ 	.short	0x010a
        /*0896*/ 	.byte	0xff
	.zero		1


	//   ....[121]....
        /*0898*/ 	.word	0x00009340
        /*089c*/ 	.word	0x00000002
        /*08a0*/ 	.word	0x000000e0
        /*08a4*/ 	.short	0x010a
        /*08a6*/ 	.byte	0xff
	.zero		1


	//   ....[122]....
        /*08a8*/ 	.word	0x000093a0
        /*08ac*/ 	.word	0x00000000
        /*08b0*/ 	.word	0x00000000
        /*08b4*/ 	.short	0x010a
        /*08b6*/ 	.byte	0xff
	.zero		1


	//   ....[123]....
        /*08b8*/ 	.word	0x00009400
        /*08bc*/ 	.word	0x00000000
        /*08c0*/ 	.word	0x00000000
        /*08c4*/ 	.short	0x010a
        /*08c6*/ 	.byte	0xff
	.zero		1


	//   ....[124]....
        /*08c8*/ 	.word	0x00009460
        /*08cc*/ 	.word	0x00000000
        /*08d0*/ 	.word	0x00000000
        /*08d4*/ 	.short	0x010a
        /*08d6*/ 	.byte	0xff
	.zero		1


	//   ....[125]....
        /*08d8*/ 	.word	0x000094c0
        /*08dc*/ 	.word	0x00000000
        /*08e0*/ 	.word	0x00000000
        /*08e4*/ 	.short	0x010a
        /*08e6*/ 	.byte	0xff
	.zero		1


	//   ....[126]....
        /*08e8*/ 	.word	0x00009520
        /*08ec*/ 	.word	0x00000000
        /*08f0*/ 	.word	0x00000000
        /*08f4*/ 	.short	0x010a
        /*08f6*/ 	.byte	0xff
	.zero		1


	//   ....[127]....
        /*08f8*/ 	.word	0x00009570
        /*08fc*/ 	.word	0x00000000
        /*0900*/ 	.word	0x000000a0
        /*0904*/ 	.short	0x010a
        /*0906*/ 	.byte	0xff
	.zero		1


	//   ....[128]....
        /*0908*/ 	.word	0x000095d0
        /*090c*/ 	.word	0x00000000
        /*0910*/ 	.word	0x00000098
        /*0914*/ 	.short	0x010a
        /*0916*/ 	.byte	0xff
	.zero		1


	//   ....[129]....
        /*0918*/ 	.word	0x00009630
        /*091c*/ 	.word	0x00000000
        /*0920*/ 	.word	0x00000070
        /*0924*/ 	.short	0x010a
        /*0926*/ 	.byte	0xff
	.zero		1


	//   ....[130]....
        /*0928*/ 	.word	0x00009690
        /*092c*/ 	.word	0x00000000
        /*0930*/ 	.word	0x00000078
        /*0934*/ 	.short	0x010a
        /*0936*/ 	.byte	0xff
	.zero		1


	//   ....[131]....
        /*0938*/ 	.word	0x000096f0
        /*093c*/ 	.word	0x00000000
        /*0940*/ 	.word	0x00000080
        /*0944*/ 	.short	0x010a
        /*0946*/ 	.byte	0xff
	.zero		1


	//   ....[132]....
        /*0948*/ 	.word	0x00009750
        /*094c*/ 	.word	0x00000000
        /*0950*/ 	.word	0x00000088
        /*0954*/ 	.short	0x010a
        /*0956*/ 	.byte	0xff
	.zero		1


	//   ....[133]....
        /*0958*/ 	.word	0x000097b0
        /*095c*/ 	.word	0x00000000
        /*0960*/ 	.word	0x00000070
        /*0964*/ 	.short	0x010a
        /*0966*/ 	.byte	0xff
	.zero		1


	//   ....[134]....
        /*0968*/ 	.word	0x00009810
        /*096c*/ 	.word	0x00000000
        /*0970*/ 	.word	0x00000078
        /*0974*/ 	.short	0x010a
        /*0976*/ 	.byte	0xff
	.zero		1


	//   ....[135]....
        /*0978*/ 	.word	0x00009870
        /*097c*/ 	.word	0x00000000
        /*0980*/ 	.word	0x00000080
        /*0984*/ 	.short	0x010a
        /*0986*/ 	.byte	0xff
	.zero		1


	//   ....[136]....
        /*0988*/ 	.word	0x000098c0
        /*098c*/ 	.word	0x00000000
        /*0990*/ 	.word	0x000000a0
        /*0994*/ 	.short	0x010a
        /*0996*/ 	.byte	0xff
	.zero		1


	//   ....[137]....
        /*0998*/ 	.word	0x00009920
        /*099c*/ 	.word	0x00000002
        /*09a0*/ 	.word	0x00000050
        /*09a4*/ 	.short	0x010a
        /*09a6*/ 	.byte	0xff
	.zero		1


	//   ....[138]....
        /*09a8*/ 	.word	0x00009970
        /*09ac*/ 	.word	0x00000040
        /*09b0*/ 	.word	0x000000c0
        /*09b4*/ 	.short	0x010a
        /*09b6*/ 	.byte	0xff
	.zero		1


	//   ....[139]....
        /*09b8*/ 	.word	0x000099c0
        /*09bc*/ 	.word	0x00000002
        /*09c0*/ 	.word	0x00000050
        /*09c4*/ 	.short	0x010a
        /*09c6*/ 	.byte	0xff
	.zero		1


	//   ....[140]....
        /*09c8*/ 	.word	0x00009a10
        /*09cc*/ 	.word	0x00000000
        /*09d0*/ 	.word	0x00000050
        /*09d4*/ 	.short	0x010a
        /*09d6*/ 	.byte	0xff
	.zero		1


	//   ....[141]....
        /*09d8*/ 	.word	0x00009a60
        /*09dc*/ 	.word	0x00000000
        /*09e0*/ 	.word	0x00000050
        /*09e4*/ 	.short	0x010a
        /*09e6*/ 	.byte	0xff
	.zero		1


	//----- nvinfo : EIATTR_NUM_MBARRIERS
	.align		4
.L_47:
        /*09e8*/ 	.byte	0x03, 0x38
        /*09ea*/ 	.short	0x0024


	//----- nvinfo : EIATTR_EXIT_INSTR_OFFSETS
	.align		4
        /*09ec*/ 	.byte	0x04, 0x1c
        /*09ee*/ 	.short	(.L_49 - .L_48)


	//   ....[0]....
.L_48:
        /*09f0*/ 	.word	0x000026f0


	//   ....[1]....
        /*09f4*/ 	.word	0x00002be0


	//   ....[2]....
        /*09f8*/ 	.word	0x00002c40


	//   ....[3]....
        /*09fc*/ 	.word	0x00003b40


	//   ....[4]....
        /*0a00*/ 	.word	0x00004b70


	//   ....[5]....
        /*0a04*/ 	.word	0x00004bb0


	//   ....[6]....
        /*0a08*/ 	.word	0x00008d70


	//   ....[7]....
        /*0a0c*/ 	.word	0x00008df0


	//   ....[8]....
        /*0a10*/ 	.word	0x00008e20


	//   ....[9]....
        /*0a14*/ 	.word	0x00008e90


	//----- nvinfo : EIATTR_MAX_THREADS
	.align		4
.L_49:
        /*0a18*/ 	.byte	0x04, 0x05
        /*0a1a*/ 	.short	(.L_51 - .L_50)
.L_50:
        /*0a1c*/ 	.word	0x00000100
        /*0a20*/ 	.word	0x00000001
        /*0a24*/ 	.word	0x00000001


	//----- nvinfo : EIATTR_CRS_STACK_SIZE
	.align		4
.L_51:
        /*0a28*/ 	.byte	0x04, 0x1e
        /*0a2a*/ 	.short	(.L_53 - .L_52)
.L_52:
        /*0a2c*/ 	.word	0x00000000


	//----- nvinfo : EIATTR_CBANK_PARAM_SIZE
	.align		4
.L_53:
        /*0a30*/ 	.byte	0x03, 0x19
        /*0a32*/ 	.short	0x0800


	//----- nvinfo : EIATTR_PARAM_CBANK
	.align		4
        /*0a34*/ 	.byte	0x04, 0x0a
        /*0a36*/ 	.short	(.L_55 - .L_54)
	.align		4
.L_54:
        /*0a38*/ 	.word	index@(.nv.constant0._ZN7cutlass13device_kernelINS_4gemm6kernel13GemmUniversalIN4cute5tupleIJiiiiEEENS1_10collective13CollectiveMmaINS1_35MainloopSm100TmaUmmaWarpSpecializedILi5ELi2ELi4ENS5_IJNS4_1CILi1EEESB_SB_EEEEENS5_IJNSA_ILi128EEESE_NSA_ILi64EEEEEENS_6half_tENS5_IJSB_llEEESH_SI_NS4_8TiledMMAINS4_8MMA_AtomIJNS4_20SM100_MMA_F16BF16_SSISH_SH_fLi128ELi128ELNS4_4UMMA5MajorE1ELSN_1ELNSM_7ScaleInE0ELSO_0EEEEEENS4_6LayoutISC_NS5_IJNSA_ILi0EEESS_SS_EEEEENS5_IJNS4_10UnderscoreESV_SV_EEEEENS4_13SM90_TMA_LOADENS4_14ComposedLayoutINS4_7SwizzleILi3ELi4ELi3EEENS4_18smem_ptr_flag_bitsILi16EEENSR_INS5_IJSF_NSA_ILi8EEEEEENS5_IJSB_SF_EEEEEEEvNS4_8identityESY_S18_vS19_EENS_8epilogue10collective18CollectiveEpilogueINS1B_23Sm100TmaWarpSpecializedILi4ELi2ELi32ELb1ELb0EEEJSG_NS5_IJNSR_ISE_SB_EENSR_INSA_ILi32EEESB_EEEEESH_NS5_IJlSB_lEEESH_S1K_NS1B_6fusion15FusionCallbacksIS1F_NS1L_17LinearCombinationISH_fSH_fLNS_15FloatRoundStyleE2EEESG_S1J_JEEENS4_5SM1004TMEM4LOAD26SM100_TMEM_LOAD_32dp32b32xESY_NSZ_INS10_ILi2ELi4ELi3EEES13_NSR_INS5_IJS14_S1H_EEENS5_IJS1H_SB_EEEEEEENS4_39AutoVectorizingCopyWithAssumedAlignmentILi128EEENS4_14SM90_TMA_STOREES1Z_S21_S21_EEEvvEEEEvNT_6ParamsE)
        /*0a3c*/ 	.short	0x0380
        /*0a3e*/ 	.short	0x0800


	//----- nvinfo : EIATTR_SW_WAR
	.align		4
.L_55:
        /*0a40*/ 	.byte	0x04, 0x36
        /*0a42*/ 	.short	(.L_57 - .L_56)
.L_56:
        /*0a44*/ 	.word	0x00000008
.L_57:


//--------------------- .nv.callgraph             --------------------------
	.section	.nv.callgraph,"",@"SHT_CUDA_CALLGRAPH"
	.align	4
	.sectionentsize	8
	.align		4
        /*0000*/ 	.word	0x00000000
	.align		4
        /*0004*/ 	.word	0xffffffff
	.align		4
        /*0008*/ 	.word	index@(_ZN7cutlass13device_kernelINS_4gemm6kernel13GemmUniversalIN4cute5tupleIJiiiiEEENS1_10collective13CollectiveMmaINS1_35MainloopSm100TmaUmmaWarpSpecializedILi5ELi2ELi4ENS5_IJNS4_1CILi1EEESB_SB_EEEEENS5_IJNSA_ILi128EEESE_NSA_ILi64EEEEEENS_6half_tENS5_IJSB_llEEESH_SI_NS4_8TiledMMAINS4_8MMA_AtomIJNS4_20SM100_MMA_F16BF16_SSISH_SH_fLi128ELi128ELNS4_4UMMA5MajorE1ELSN_1ELNSM_7ScaleInE0ELSO_0EEEEEENS4_6LayoutISC_NS5_IJNSA_ILi0EEESS_SS_EEEEENS5_IJNS4_10UnderscoreESV_SV_EEEEENS4_13SM90_TMA_LOADENS4_14ComposedLayoutINS4_7SwizzleILi3ELi4ELi3EEENS4_18smem_ptr_flag_bitsILi16EEENSR_INS5_IJSF_NSA_ILi8EEEEEENS5_IJSB_SF_EEEEEEEvNS4_8identityESY_S18_vS19_EENS_8epilogue10collective18CollectiveEpilogueINS1B_23Sm100TmaWarpSpecializedILi4ELi2ELi32ELb1ELb0EEEJSG_NS5_IJNSR_ISE_SB_EENSR_INSA_ILi32EEESB_EEEEESH_NS5_IJlSB_lEEESH_S1K_NS1B_6fusion15FusionCallbacksIS1F_NS1L_17LinearCombinationISH_fSH_fLNS_15FloatRoundStyleE2EEESG_S1J_JEEENS4_5SM1004TMEM4LOAD26SM100_TMEM_LOAD_32dp32b32xESY_NSZ_INS10_ILi2ELi4ELi3EEES13_NSR_INS5_IJS14_S1H_EEENS5_IJS1H_SB_EEEEEEENS4_39AutoVectorizingCopyWithAssumedAlignmentILi128EEENS4_14SM90_TMA_STOREES1Z_S21_S21_EEEvvEEEEvNT_6ParamsE)
	.align		4
        /*000c*/ 	.word	index@(__assertfail)
	.align		4
        /*0010*/ 	.word	0x00000000
	.align		4
        /*0014*/ 	.word	0xfffffffe
	.align		4
        /*0018*/ 	.word	0x00000000
	.align		4
        /*001c*/ 	.word	0xfffffffd
	.align		4
        /*0020*/ 	.word	0x00000000
	.align		4
        /*0024*/ 	.word	0xfffffffc


//--------------------- .nv.constant4             --------------------------
	.section	.nv.constant4,"a",@progbits
	.align	8
	.align		8
.nv.constant4:
        /*0000*/ 	.dword	__assertfail
	.align		8
        /*0008*/ 	.dword	__unnamed_1
	.align		8
        /*0010*/ 	.dword	__unnamed_2
	.align		8
        /*0018*/ 	.dword	_ZN40_INTERNAL_e556a3a7_4_k_cu_6cef31cc_257804cuda3std3__45__cpo5beginE
	.align		8
        /*0020*/ 	.dword	_ZN40_INTERNAL_e556a3a7_4_k_cu_6cef31cc_257804cuda3std3__45__cpo3endE
	.align		8
        /*0028*/ 	.dword	_ZN40_INTERNAL_e556a3a7_4_k_cu_6cef31cc_257804cuda3std3__45__cpo6cbeginE
	.align		8
        /*0030*/ 	.dword	_ZN40_INTERNAL_e556a3a7_4_k_cu_6cef31cc_257804cuda3std3__45__cpo4cendE
	.align		8
        /*0038*/ 	.dword	_ZN40_INTERNAL_e556a3a7_4_k_cu_6cef31cc_257804cuda3std3__442_GLOBAL__N__e556a3a7_4_k_cu_6cef31cc_257806ignoreE
	.align		8
        /*0040*/ 	.dword	_ZN40_INTERNAL_e556a3a7_4_k_cu_6cef31cc_257804cuda3std3__419piecewise_constructE
	.align		8
        /*0048*/ 	.dword	_ZN40_INTERNAL_e556a3a7_4_k_cu_6cef31cc_257804cuda3std3__48in_placeE
	.align		8
        /*0050*/ 	.dword	_ZN40_INTERNAL_e556a3a7_4_k_cu_6cef31cc_257804cuda3std6ranges3__45__cpo4swapE
	.align		8
        /*0058*/ 	.dword	_ZN40_INTERNAL_e556a3a7_4_k_cu_6cef31cc_257804cuda3std6ranges3__45__cpo9iter_moveE
	.align		8
        /*0060*/ 	.dword	_ZN40_INTERNAL_e556a3a7_4_k_cu_6cef31cc_257804cute7productE
	.align		8
        /*0068*/ 	.dword	_ZN40_INTERNAL_e556a3a7_4_k_cu_6cef31cc_257804cute1_E
	.align		8
        /*0070*/ 	.dword	$str$25
	.align		8
        /*0078*/ 	.dword	$str$26
	.align		8
        /*0080*/ 	.dword	$str$27
	.align		8
        /*0088*/ 	.dword	$str$28


//--------------------- .text._ZN7cutlass13device_kernelINS_4gemm6kernel13GemmUniversalIN4cute5tupleIJiiiiEEENS1_10collective13CollectiveMmaINS1_35MainloopSm100TmaUmmaWarpSpecializedILi5ELi2ELi4ENS5_IJNS4_1CILi1EEESB_SB_EEEEENS5_IJNSA_ILi128EEESE_NSA_ILi64EEEEEENS_6half_tENS5_IJSB_llEEESH_SI_NS4_8TiledMMAINS4_8MMA_AtomIJNS4_20SM100_MMA_F16BF16_SSISH_SH_fLi128ELi128ELNS4_4UMMA5MajorE1ELSN_1ELNSM_7ScaleInE0ELSO_0EEEEEENS4_6LayoutISC_NS5_IJNSA_ILi0EEESS_SS_EEEEENS5_IJNS4_10UnderscoreESV_SV_EEEEENS4_13SM90_TMA_LOADENS4_14ComposedLayoutINS4_7SwizzleILi3ELi4ELi3EEENS4_18smem_ptr_flag_bitsILi16EEENSR_INS5_IJSF_NSA_ILi8EEEEEENS5_IJSB_SF_EEEEEEEvNS4_8identityESY_S18_vS19_EENS_8epilogue10collective18CollectiveEpilogueINS1B_23Sm100TmaWarpSpecializedILi4ELi2ELi32ELb1ELb0EEEJSG_NS5_IJNSR_ISE_SB_EENSR_INSA_ILi32EEESB_EEEEESH_NS5_IJlSB_lEEESH_S1K_NS1B_6fusion15FusionCallbacksIS1F_NS1L_17LinearCombinationISH_fSH_fLNS_15FloatRoundStyleE2EEESG_S1J_JEEENS4_5SM1004TMEM4LOAD26SM100_TMEM_LOAD_32dp32b32xESY_NSZ_INS10_ILi2ELi4ELi3EEES13_NSR_INS5_IJS14_S1H_EEENS5_IJS1H_SB_EEEEEEENS4_39AutoVectorizingCopyWithAssumedAlignmentILi128EEENS4_14SM90_TMA_STOREES1Z_S21_S21_EEEvvEEEEvNT_6ParamsE --------------------------
	.section	.text._ZN7cutlass13device_kernelINS_4gemm6kernel13GemmUniversalIN4cute5tupleIJiiiiEEENS1_10collective13CollectiveMmaINS1_35MainloopSm100TmaUmmaWarpSpecializedILi5ELi2ELi4ENS5_IJNS4_1CILi1EEESB_SB_EEEEENS5_IJNSA_ILi128EEESE_NSA_ILi64EEEEEENS_6half_tENS5_IJSB_llEEESH_SI_NS4_8TiledMMAINS4_8MMA_AtomIJNS4_20SM100_MMA_F16BF16_SSISH_SH_fLi128ELi128ELNS4_4UMMA5MajorE1ELSN_1ELNSM_7ScaleInE0ELSO_0EEEEEENS4_6LayoutISC_NS5_IJNSA_ILi0EEESS_SS_EEEEENS5_IJNS4_10UnderscoreESV_SV_EEEEENS4_13SM90_TMA_LOADENS4_14ComposedLayoutINS4_7SwizzleILi3ELi4ELi3EEENS4_18smem_ptr_flag_bitsILi16EEENSR_INS5_IJSF_NSA_ILi8EEEEEENS5_IJSB_SF_EEEEEEEvNS4_8identityESY_S18_vS19_EENS_8epilogue10collective18CollectiveEpilogueINS1B_23Sm100TmaWarpSpecializedILi4ELi2ELi32ELb1ELb0EEEJSG_NS5_IJNSR_ISE_SB_EENSR_INSA_ILi32EEESB_EEEEESH_NS5_IJlSB_lEEESH_S1K_NS1B_6fusion15FusionCallbacksIS1F_NS1L_17LinearCombinationISH_fSH_fLNS_15FloatRoundStyleE2EEESG_S1J_JEEENS4_5SM1004TMEM4LOAD26SM100_TMEM_LOAD_32dp32b32xESY_NSZ_INS10_ILi2ELi4ELi3EEES13_NSR_INS5_IJS14_S1H_EEENS5_IJS1H_SB_EEEEEEENS4_39AutoVectorizingCopyWithAssumedAlignmentILi128EEENS4_14SM90_TMA_STOREES1Z_S21_S21_EEEvvEEEEvNT_6ParamsE,"ax",@progbits
	.align	128
.text._ZN7cutlass13device_kernelINS_4gemm6kernel13GemmUniversalIN4cute5tupleIJiiiiEEENS1_10collective13CollectiveMmaINS1_35MainloopSm100TmaUmmaWarpSpecializedILi5ELi2ELi4ENS5_IJNS4_1CILi1EEESB_SB_EEEEENS5_IJNSA_ILi128EEESE_NSA_ILi64EEEEEENS_6half_tENS5_IJSB_llEEESH_SI_NS4_8TiledMMAINS4_8MMA_AtomIJNS4_20SM100_MMA_F16BF16_SSISH_SH_fLi128ELi128ELNS4_4UMMA5MajorE1ELSN_1ELNSM_7ScaleInE0ELSO_0EEEEEENS4_6LayoutISC_NS5_IJNSA_ILi0EEESS_SS_EEEEENS5_IJNS4_10UnderscoreESV_SV_EEEEENS4_13SM90_TMA_LOADENS4_14ComposedLayoutINS4_7SwizzleILi3ELi4ELi3EEENS4_18smem_ptr_flag_bitsILi16EEENSR_INS5_IJSF_NSA_ILi8EEEEEENS5_IJSB_SF_EEEEEEEvNS4_8identityESY_S18_vS19_EENS_8epilogue10collective18CollectiveEpilogueINS1B_23Sm100TmaWarpSpecializedILi4ELi2ELi32ELb1ELb0EEEJSG_NS5_IJNSR_ISE_SB_EENSR_INSA_ILi32EEESB_EEEEESH_NS5_IJlSB_lEEESH_S1K_NS1B_6fusion15FusionCallbacksIS1F_NS1L_17LinearCombinationISH_fSH_fLNS_15FloatRoundStyleE2EEESG_S1J_JEEENS4_5SM1004TMEM4LOAD26SM100_TMEM_LOAD_32dp32b32xESY_NSZ_INS10_ILi2ELi4ELi3EEES13_NSR_INS5_IJS14_S1H_EEENS5_IJS1H_SB_EEEEEEENS4_39AutoVectorizingCopyWithAssumedAlignmentILi128EEENS4_14SM90_TMA_STOREES1Z_S21_S21_EEEvvEEEEvNT_6ParamsE:
        .type           _ZN7cutlass13device_kernelINS_4gemm6kernel13GemmUniversalIN4cute5tupleIJiiiiEEENS1_10collective13CollectiveMmaINS1_35MainloopSm100TmaUmmaWarpSpecializedILi5ELi2ELi4ENS5_IJNS4_1CILi1EEESB_SB_EEEEENS5_IJNSA_ILi128EEESE_NSA_ILi64EEEEEENS_6half_tENS5_IJSB_llEEESH_SI_NS4_8TiledMMAINS4_8MMA_AtomIJNS4_20SM100_MMA_F16BF16_SSISH_SH_fLi128ELi128ELNS4_4UMMA5MajorE1ELSN_1ELNSM_7ScaleInE0ELSO_0EEEEEENS4_6LayoutISC_NS5_IJNSA_ILi0EEESS_SS_EEEEENS5_IJNS4_10UnderscoreESV_SV_EEEEENS4_13SM90_TMA_LOADENS4_14ComposedLayoutINS4_7SwizzleILi3ELi4ELi3EEENS4_18smem_ptr_flag_bitsILi16EEENSR_INS5_IJSF_NSA_ILi8EEEEEENS5_IJSB_SF_EEEEEEEvNS4_8identityESY_S18_vS19_EENS_8epilogue10collective18CollectiveEpilogueINS1B_23Sm100TmaWarpSpecializedILi4ELi2ELi32ELb1ELb0EEEJSG_NS5_IJNSR_ISE_SB_EENSR_INSA_ILi32EEESB_EEEEESH_NS5_IJlSB_lEEESH_S1K_NS1B_6fusion15FusionCallbacksIS1F_NS1L_17LinearCombinationISH_fSH_fLNS_15FloatRoundStyleE2EEESG_S1J_JEEENS4_5SM1004TMEM4LOAD26SM100_TMEM_LOAD_32dp32b32xESY_NSZ_INS10_ILi2ELi4ELi3EEES13_NSR_INS5_IJS14_S1H_EEENS5_IJS1H_SB_EEEEEEENS4_39AutoVectorizingCopyWithAssumedAlignmentILi128EEENS4_14SM90_TMA_STOREES1Z_S21_S21_EEEvvEEEEvNT_6ParamsE,@function
        .size           _ZN7cutlass13device_kernelINS_4gemm6kernel13GemmUniversalIN4cute5tupleIJiiiiEEENS1_10collective13CollectiveMmaINS1_35MainloopSm100TmaUmmaWarpSpecializedILi5ELi2ELi4ENS5_IJNS4_1CILi1EEESB_SB_EEEEENS5_IJNSA_ILi128EEESE_NSA_ILi64EEEEEENS_6half_tENS5_IJSB_llEEESH_SI_NS4_8TiledMMAINS4_8MMA_AtomIJNS4_20SM100_MMA_F16BF16_SSISH_SH_fLi128ELi128ELNS4_4UMMA5MajorE1ELSN_1ELNSM_7ScaleInE0ELSO_0EEEEEENS4_6LayoutISC_NS5_IJNSA_ILi0EEESS_SS_EEEEENS5_IJNS4_10UnderscoreESV_SV_EEEEENS4_13SM90_TMA_LOADENS4_14ComposedLayoutINS4_7SwizzleILi3ELi4ELi3EEENS4_18smem_ptr_flag_bitsILi16EEENSR_INS5_IJSF_NSA_ILi8EEEEEENS5_IJSB_SF_EEEEEEEvNS4_8identityESY_S18_vS19_EENS_8epilogue10collective18CollectiveEpilogueINS1B_23Sm100TmaWarpSpecializedILi4ELi2ELi32ELb1ELb0EEEJSG_NS5_IJNSR_ISE_SB_EENSR_INSA_ILi32EEESB_EEEEESH_NS5_IJlSB_lEEESH_S1K_NS1B_6fusion15FusionCallbacksIS1F_NS1L_17LinearCombinationISH_fSH_fLNS_15FloatRoundStyleE2EEESG_S1J_JEEENS4_5SM1004TMEM4LOAD26SM100_TMEM_LOAD_32dp32b32xESY_NSZ_INS10_ILi2ELi4ELi3EEES13_NSR_INS5_IJS14_S1H_EEENS5_IJS1H_SB_EEEEEEENS4_39AutoVectorizingCopyWithAssumedAlignmentILi128EEENS4_14SM90_TMA_STOREES1Z_S21_S21_EEEvvEEEEvNT_6ParamsE,(.L_x_179 - _ZN7cutlass13device_kernelINS_4gemm6kernel13GemmUniversalIN4cute5tupleIJiiiiEEENS1_10collective13CollectiveMmaINS1_35MainloopSm100TmaUmmaWarpSpecializedILi5ELi2ELi4ENS5_IJNS4_1CILi1EEESB_SB_EEEEENS5_IJNSA_ILi128EEESE_NSA_ILi64EEEEEENS_6half_tENS5_IJSB_llEEESH_SI_NS4_8TiledMMAINS4_8MMA_AtomIJNS4_20SM100_MMA_F16BF16_SSISH_SH_fLi128ELi128ELNS4_4UMMA5MajorE1ELSN_1ELNSM_7ScaleInE0ELSO_0EEEEEENS4_6LayoutISC_NS5_IJNSA_ILi0EEESS_SS_EEEEENS5_IJNS4_10UnderscoreESV_SV_EEEEENS4_13SM90_TMA_LOADENS4_14ComposedLayoutINS4_7SwizzleILi3ELi4ELi3EEENS4_18smem_ptr_flag_bitsILi16EEENSR_INS5_IJSF_NSA_ILi8EEEEEENS5_IJSB_SF_EEEEEEEvNS4_8identityESY_S18_vS19_EENS_8epilogue10collective18CollectiveEpilogueINS1B_23Sm100TmaWarpSpecializedILi4ELi2ELi32ELb1ELb0EEEJSG_NS5_IJNSR_ISE_SB_EENSR_INSA_ILi32EEESB_EEEEESH_NS5_IJlSB_lEEESH_S1K_NS1B_6fusion15FusionCallbacksIS1F_NS1L_17LinearCombinationISH_fSH_fLNS_15FloatRoundStyleE2EEESG_S1J_JEEENS4_5SM1004TMEM4LOAD26SM100_TMEM_LOAD_32dp32b32xESY_NSZ_INS10_ILi2ELi4ELi3EEES13_NSR_INS5_IJS14_S1H_EEENS5_IJS1H_SB_EEEEEEENS4_39AutoVectorizingCopyWithAssumedAlignmentILi128EEENS4_14SM90_TMA_STOREES1Z_S21_S21_EEEvvEEEEvNT_6ParamsE)
        .other          _ZN7cutlass13device_kernelINS_4gemm6kernel13GemmUniversalIN4cute5tupleIJiiiiEEENS1_10collective13CollectiveMmaINS1_35MainloopSm100TmaUmmaWarpSpecializedILi5ELi2ELi4ENS5_IJNS4_1CILi1EEESB_SB_EEEEENS5_IJNSA_ILi128EEESE_NSA_ILi64EEEEEENS_6half_tENS5_IJSB_llEEESH_SI_NS4_8TiledMMAINS4_8MMA_AtomIJNS4_20SM100_MMA_F16BF16_SSISH_SH_fLi128ELi128ELNS4_4UMMA5MajorE1ELSN_1ELNSM_7ScaleInE0ELSO_0EEEEEENS4_6LayoutISC_NS5_IJNSA_ILi0EEESS_SS_EEEEENS5_IJNS4_10UnderscoreESV_SV_EEEEENS4_13SM90_TMA_LOADENS4_14ComposedLayoutINS4_7SwizzleILi3ELi4ELi3EEENS4_18smem_ptr_flag_bitsILi16EEENSR_INS5_IJSF_NSA_ILi8EEEEEENS5_IJSB_SF_EEEEEEEvNS4_8identityESY_S18_vS19_EENS_8epilogue10collective18CollectiveEpilogueINS1B_23Sm100TmaWarpSpecializedILi4ELi2ELi32ELb1ELb0EEEJSG_NS5_IJNSR_ISE_SB_EENSR_INSA_ILi32EEESB_EEEEESH_NS5_IJlSB_lEEESH_S1K_NS1B_6fusion15FusionCallbacksIS1F_NS1L_17LinearCombinationISH_fSH_fLNS_15FloatRoundStyleE2EEESG_S1J_JEEENS4_5SM1004TMEM4LOAD26SM100_TMEM_LOAD_32dp32b32xESY_NSZ_INS10_ILi2ELi4ELi3EEES13_NSR_INS5_IJS14_S1H_EEENS5_IJS1H_SB_EEEEEEENS4_39AutoVectorizingCopyWithAssumedAlignmentILi128EEENS4_14SM90_TMA_STOREES1Z_S21_S21_EEEvvEEEEvNT_6ParamsE,@"STO_CUDA_ENTRY STV_DEFAULT"
_ZN7cutlass13device_kernelINS_4gemm6kernel13GemmUniversalIN4cute5tupleIJiiiiEEENS1_10collective13CollectiveMmaINS1_35MainloopSm100TmaUmmaWarpSpecializedILi5ELi2ELi4ENS5_IJNS4_1CILi1EEESB_SB_EEEEENS5_IJNSA_ILi128EEESE_NSA_ILi64EEEEEENS_6half_tENS5_IJSB_llEEESH_SI_NS4_8TiledMMAINS4_8MMA_AtomIJNS4_20SM100_MMA_F16BF16_SSISH_SH_fLi128ELi128ELNS4_4UMMA5MajorE1ELSN_1ELNSM_7ScaleInE0ELSO_0EEEEEENS4_6LayoutISC_NS5_IJNSA_ILi0EEESS_SS_EEEEENS5_IJNS4_10UnderscoreESV_SV_EEEEENS4_13SM90_TMA_LOADENS4_14ComposedLayoutINS4_7SwizzleILi3ELi4ELi3EEENS4_18smem_ptr_flag_bitsILi16EEENSR_INS5_IJSF_NSA_ILi8EEEEEENS5_IJSB_SF_EEEEEEEvNS4_8identityESY_S18_vS19_EENS_8epilogue10collective18CollectiveEpilogueINS1B_23Sm100TmaWarpSpecializedILi4ELi2ELi32ELb1ELb0EEEJSG_NS5_IJNSR_ISE_SB_EENSR_INSA_ILi32EEESB_EEEEESH_NS5_IJlSB_lEEESH_S1K_NS1B_6fusion15FusionCallbacksIS1F_NS1L_17LinearCombinationISH_fSH_fLNS_15FloatRoundStyleE2EEESG_S1J_JEEENS4_5SM1004TMEM4LOAD26SM100_TMEM_LOAD_32dp32b32xESY_NSZ_INS10_ILi2ELi4ELi3EEES13_NSR_INS5_IJS14_S1H_EEENS5_IJS1H_SB_EEEEEEENS4_39AutoVectorizingCopyWithAssumedAlignmentILi128EEENS4_14SM90_TMA_STOREES1Z_S21_S21_EEEvvEEEEvNT_6ParamsE:
[----:B------:R-:W1:Y:S01]  /*0000*/  LDC R1, c[0x0][0x37c] ;  /* 0x0000df00ff017b82 */ /* 0x000e620000000800 */
[----:B------:R-:W2:Y:S01]  /*0010*/  S2R R101, SR_TID.X ;  /* 0x0000000000657919 */ /* 0x000ea20000002100 */
[----:B------:R-:W3:Y:S01]  /*0020*/  LDCU.64 UR4, c[0x0][0x890] ;  /* 0x00011200ff0477ac */ /* 0x000ee20008000a00 */
[----:B------:R-:W-:Y:S02]  /*0030*/  PRMT R88, RZ, 0x7610, R88 ;  /* 0x00007610ff587816 */ /* 0x000fe40000000058 */
[----:B------:R-:W-:Y:S01]  /*0040*/  ELECT P5, URZ, PT ;  /* 0x0000000000ff782f */ /* 0x000fe200038a0000 */
[----:B------:R-:W4:Y:S01]  /*0050*/  LDCU.64 UR46, c[0x0][0x358] ;  /* 0x00006b00ff2e77ac */ /* 0x000f220008000a00 */
[----:B---3--:R-:W-:-:S04]  /*0060*/  UISETP.NE.U32.AND UP0, UPT, UR4, URZ, UPT ;  /* 0x000000ff0400728c */ /* 0x008fc8000bf05070 */
[----:B------:R-:W-:Y:S01]  /*0070*/  UISETP.NE.AND.EX UP0, UPT, UR5, URZ, UPT, UP0 ;  /* 0x000000ff0500728c */ /* 0x000fe2000bf05300 */
[----:B--2---:R-:W-:-:S05]  /*0080*/  SHF.R.U32.HI R92, RZ, 0x5, R101 ;  /* 0x00000005ff5c7819 */ /* 0x004fca0000011665 */
[----:B------:R-:W2:Y:S02]  /*0090*/  SHFL.IDX PT, R0, R92, RZ, 0x1f ;  /* 0x00001fff5c007589 */ /* 0x000ea400000e0000 */
[----:B--2---:R-:W-:Y:S01]  /*00a0*/  R2UR UR8, R0 ;  /* 0x00000000000872ca */ /* 0x004fe200000e0000 */
[----:B-1--4-:R-:W-:-:S14]  /*00b0*/  BRA.U UP0, `(.L_x_0) ;  /* 0x00000001002c7547 */ /* 0x012fdc000b800000 */
[----:B------:R-:W1:Y:S02]  /*00c0*/  LDCU.64 UR6, c[0x0][0x888] ;  /* 0x00011100ff0677ac */ /* 0x000e640008000a00 */
[----:B-1----:R-:W-:-:S04]  /*00d0*/  UISETP.NE.U32.AND UP0, UPT, UR6, URZ, UPT ;  /* 0x000000ff0600728c */ /* 0x002fc8000bf05070 */
[----:B------:R-:W-:-:S09]  /*00e0*/  UISETP.NE.AND.EX UP0, UPT, UR7, URZ, UPT, UP0 ;  /* 0x000000ff0700728c */ /* 0x000fd2000bf05300 */
[----:B------:R-:W-:Y:S05]  /*00f0*/  BRA.U !UP0, `(.L_x_1) ;  /* 0x0000000108107547 */ /* 0x000fea000b800000 */
[----:B------:R-:W1:Y:S02]  /*0100*/  LDC.64 R2, c[0x0][0x888] ;  /* 0x00022200ff027b82 */ /* 0x000e640000000a00 */
[----:B-1----:R1:W5:Y:S01]  /*0110*/  LDG.E R49, desc[UR46][R2.64] ;  /* 0x0000002e02317981 */ /* 0x002362000c1e1900 */
[----:B------:R-:W-:Y:S01]  /*0120*/  HFMA2 R88, -RZ, RZ, 0, 5.9604644775390625e-08 ;  /* 0x00000001ff587431 */ /* 0x000fe200000001ff */
[----:B------:R-:W-:Y:S05]  /*0130*/  BRA `(.L_x_0) ;  /* 0x00000000000c7947 */ /* 0x000fea0003800000 */
.L_x_1:
[----:B------:R-:W1:Y:S01]  /*0140*/  LDCU UR6, c[0x0][0x880] ;  /* 0x00011000ff0677ac */ /* 0x000e620008000800 */
[----:B------:R-:W-:Y:S01]  /*0150*/  HFMA2 R88, -RZ, RZ, 0, 5.9604644775390625e-08 ;  /* 0x00000001ff587431 */ /* 0x000fe200000001ff */
[----:B-1----:R-:W-:-:S07]  /*0160*/  MOV R49, UR6 ;  /* 0x0000000600317c02 */ /* 0x002fce0008000f00 */
.L_x_0:
[----:B------:R-:W2:Y:S02]  /*0170*/  LDCU.64 UR6, c[0x0][0x8b0] ;  /* 0x00011600ff0677ac */ /* 0x000ea40008000a00 */
[----:B--2---:R-:W-:-:S04]  /*0180*/  UISETP.NE.U32.AND UP0, UPT, UR6, URZ, UPT ;  /* 0x000000ff0600728c */ /* 0x004fc8000bf05070 */
[----:B------:R-:W-:-:S09]  /*0190*/  UISETP.NE.AND.EX UP0, UPT, UR7, URZ, UPT, UP0 ;  /* 0x000000ff0700728c */ /* 0x000fd2000bf05300 */
[----:B------:R-:W-:Y:S05]  /*01a0*/  BRA.U UP0, `(.L_x_2) ;  /* 0x0000000100247547 */ /* 0x000fea000b800000 */
[----:B------:R-:W2:Y:S02]  /*01b0*/  LDCU.64 UR6, c[0x0][0x8a8] ;  /* 0x00011500ff0677ac */ /* 0x000ea40008000a00 */
[----:B--2---:R-:W-:-:S04]  /*01c0*/  UISETP.NE.U32.AND UP0, UPT, UR6, URZ, UPT ;  /* 0x000000ff0600728c */ /* 0x004fc8000bf05070 */
[----:B------:R-:W-:-:S09]  /*01d0*/  UISETP.NE.AND.EX UP0, UPT, UR7, URZ, UPT, UP0 ;  /* 0x000000ff0700728c */ /* 0x000fd2000bf05300 */
[----:B------:R-:W-:Y:S05]  /*01e0*/  BRA.U !UP0, `(.L_x_3) ;  /* 0x00000001080c7547 */ /* 0x000fea000b800000 */
[----:B-1----:R-:W1:Y:S02]  /*01f0*/  LDC.64 R2, c[0x0][0x8a8] ;  /* 0x00022a00ff027b82 */ /* 0x002e640000000a00 */
[----:B-1----:R2:W5:Y:S01]  /*0200*/  LDG.E R47, desc[UR46][R2.64] ;  /* 0x0000002e022f7981 */ /* 0x002562000c1e1900 */
[----:B------:R-:W-:Y:S05]  /*0210*/  BRA `(.L_x_2) ;  /* 0x0000000000087947 */ /* 0x000fea0003800000 */
.L_x_3:
[----:B------:R-:W2:Y:S02]  /*0220*/  LDCU UR6, c[0x0][0x8a0] ;  /* 0x00011400ff0677ac */ /* 0x000ea40008000800 */
[----:B--2---:R-:W-:Y:S02]  /*0230*/  MOV R47, UR6 ;  /* 0x00000006002f7c02 */ /* 0x004fe40008000f00 */
.L_x_2:
[----:B------:R-:W-:Y:S01]  /*0240*/  IMAD.U32 R0, RZ, RZ, UR8 ;  /* 0x00000008ff007e24 */ /* 0x000fe2000f8e00ff */
[----:B------:R-:W-:Y:S04]  /*0250*/  BSSY.RECONVERGENT B0, `(.L_x_4) ;  /* 0x000000c000007945 */ /* 0x000fe80003800200 */
[C---:B------:R-:W-:Y:S02]  /*0260*/  ISETP.NE.OR P1, PT, R0.reuse, 0x1, !P5 ;  /* 0x000000010000780c */ /* 0x040fe40006f25670 */
[----:B------:R-:W-:-:S11]  /*0270*/  ISETP.NE.OR P0, PT, R0, 0x3, !P5 ;  /* 0x000000030000780c */ /* 0x000fd60006f05670 */
[----:B------:R-:W-:Y:S05]  /*0280*/  @P1 BRA `(.L_x_5) ;  /* 0x0000000000201947 */ /* 0x000fea0003800000 */
[----:B------:R-:W3:Y:S02]  /*0290*/  LDCU.64 UR6, c[0x0][0x348] ;  /* 0x00006900ff0677ac */ /* 0x000ee40008000a00 */
[----:B---3--:R-:W-:Y:S02]  /*02a0*/  UIADD3 UR10, UP1, UPT, UR6, 0x80, URZ ;  /* 0x00000080060a7890 */ /* 0x008fe4000ff3e0ff */
[----:B------:R-:W-:Y:S02]  /*02b0*/  UIADD3 UR6, UP0, UPT, UR6, 0x180, URZ ;  /* 0x0000018006067890 */ /* 0x000fe4000ff1e0ff */
[----:B------:R-:W-:Y:S02]  /*02c0*/  UIADD3.X UR11, UPT, UPT, URZ, UR7, URZ, UP1, !UPT ;  /* 0x00000007ff0b7290 */ /* 0x000fe40008ffe4ff */
[----:B------:R-:W-:-:S07]  /*02d0*/  UIADD3.X UR7, UPT, UPT, URZ, UR7, URZ, UP0, !UPT ;  /* 0x00000007ff077290 */ /* 0x000fce00087fe4ff */
[----:B------:R3:W-:Y:S02]  /*02e0*/  UTMACCTL.PF [UR10] ;  /* 0x000000000a0079b9 */ /* 0x0007e40008040000 */
[----:B------:R3:W-:Y:S02]  /*02f0*/  UTMACCTL.PF [UR6] ;  /* 0x00000000060079b9 */ /* 0x0007e40008040000 */
[----:B---3--:R-:W-:Y:S01]  /*0300*/  NOP ;  /* 0x0000000000007918 */ /* 0x008fe20000000000 */
.L_x_5:
[----:B------:R-:W-:Y:S05]  /*0310*/  BSYNC.RECONVERGENT B0 ;  /* 0x0000000000007941 */ /* 0x000fea0003800200 */
.L_x_4:
[----:B------:R-:W-:Y:S04]  /*0320*/  BSSY.RECONVERGENT B0, `(.L_x_6) ;  /* 0x000000a000007945 */ /* 0x000fe80003800200 */
        /* <DEDUP_REMOVED lines=9> */
.L_x_7:
[----:B------:R-:W-:Y:S05]  /*03c0*/  BSYNC.RECONVERGENT B0 ;  /* 0x0000000000007941 */ /* 0x000fea0003800200 */
.L_x_6:
[----:B------:R-:W3:Y:S01]  /*03d0*/  LDCU.64 UR6, c[0x0][0x888] ;  /* 0x00011100ff0677ac */ /* 0x000ee20008000a00 */
[----:B------:R-:W-:Y:S02]  /*03e0*/  UISETP.EQ.U32.AND UP1, UPT, UR4, URZ, UPT ;  /* 0x000000ff0400728c */ /* 0x000fe4000bf22070 */
[----:B------:R-:W-:Y:S02]  /*03f0*/  UPLOP3.LUT UP2, UPT, UPT, UPT, UPT, 0x80, 0x8 ;  /* 0x000000000008789c */ /* 0x000fe40003f4f070 */
[----:B---3--:R-:W-:-:S04]  /*0400*/  UISETP.NE.U32.AND UP0, UPT, UR6, URZ, UPT ;  /* 0x000000ff0600728c */ /* 0x008fc8000bf05070 */
[----:B------:R-:W-:-:S04]  /*0410*/  UISETP.NE.AND.EX UP0, UPT, UR7, URZ, UPT, UP0 ;  /* 0x000000ff0700728c */ /* 0x000fc8000bf05300 */
[----:B------:R-:W-:-:S04]  /*0420*/  UISETP.EQ.OR.EX UP3, UPT, UR5, URZ, !UP0, UP1 ;  /* 0x000000ff0500728c */ /* 0x000fc8000c762710 */
[----:B------:R-:W-:-:S05]  /*0430*/  UP2UR UR50, UPR, URZ, 0x8 ;  /* 0x00000008ff327883 */ /* 0x000fca0008000000 */
[----:B------:R-:W-:Y:S07]  /*0440*/  BRA.U !UP3, `(.L_x_8) ;  /* 0x000000010b207547 */ /* 0x000fee000b800000 */
[----:B------:R-:W-:Y:S01]  /*0450*/  UISETP.NE.U32.AND UP2, UPT, UR4, URZ, UPT ;  /* 0x000000ff0400728c */ /* 0x000fe2000bf45070 */
[----:B-----5:R-:W-:Y:S01]  /*0460*/  FSETP.NEU.AND P0, PT, R49, RZ, PT ;  /* 0x000000ff3100720b */ /* 0x020fe20003f0d000 */
[----:B------:R-:W-:Y:S02]  /*0470*/  USEL UR4, URZ, 0xffffffff, UP0 ;  /* 0xffffffffff047887 */ /* 0x000fe40008000000 */
[----:B------:R-:W-:-:S10]  /*0480*/  UISETP.NE.AND.EX UP2, UPT, UR5, URZ, UPT, UP2 ;  /* 0x000000ff0500728c */ /* 0x000fd4000bf45320 */
[----:B------:R-:W-:Y:S01]  /*0490*/  VOTEU.ANY UP1, P0 ;  /* 0x0000000000ff7886 */ /* 0x000fe20000020100 */
[----:B------:R-:W-:-:S04]  /*04a0*/  @!UP2 USEL UR4, URZ, 0xffffffff, UP1 ;  /* 0xffffffffff04a887 */ /* 0x000fc80008800000 */
[----:B------:R-:W-:-:S04]  /*04b0*/  ULOP3.LUT UR4, UR4, 0x1, URZ, 0xc0, !UPT ;  /* 0x0000000104047892 */ /* 0x000fc8000f8ec0ff */
[----:B------:R-:W-:-:S11]  /*04c0*/  UISETP.NE.U32.AND UP2, UPT, UR4, 0x1, UPT ;  /* 0x000000010400788c */ /* 0x000fd6000bf45070 */
.L_x_8:
[----:B-12---:R-:W1:Y:S01]  /*04d0*/  SHFL.IDX PT, R2, R92, RZ, 0x1f ;  /* 0x00001fff5c027589 */ /* 0x006e6200000e0000 */
[----:B------:R-:W-:-:S04]  /*04e0*/  UISETP.NE.AND UP1, UPT, UR8, 0x2, UPT ;  /* 0x000000020800788c */ /* 0x000fc8000bf25270 */
[----:B------:R-:W-:Y:S01]  /*04f0*/  USEL UR6, URZ, 0x1, UP1 ;  /* 0x00000001ff067887 */ /* 0x000fe20008800000 */
[----:B-1----:R-:W-:-:S13]  /*0500*/  ISETP.NE.AND P0, PT, R2, RZ, PT ;  /* 0x000000ff0200720c */ /* 0x002fda0003f05270 */
[----:B------:R-:W-:Y:S05]  /*0510*/  @P0 BRA `(.L_x_9) ;  /* 0x0000000000500947 */ /* 0x000fea0003800000 */
[----:B------:R-:W1:Y:S01]  /*0520*/  S2UR UR5, SR_CgaCtaId ;  /* 0x00000000000579c3 */ /* 0x000e620000008800 */
[----:B------:R-:W-:Y:S01]  /*0530*/  UMOV UR7, 0x400 ;  /* 0x0000040000077882 */ /* 0x000fe20000000000 */
[----:B------:R-:W-:Y:S01]  /*0540*/  UMOV UR4, 0x1 ;  /* 0x0000000100047882 */ /* 0x000fe20000000000 */
[----:B------:R-:W-:Y:S01]  /*0550*/  ELECT P0, URZ, PT ;  /* 0x0000000000ff782f */ /* 0x000fe20003800000 */
[----:B------:R-:W-:-:S04]  /*0560*/  UIADD3 UR10, UPT, UPT, -UR4, 0x100000, URZ ;  /* 0x00100000040a7890 */ /* 0x000fc8000fffe1ff */
[----:B------:R-:W-:Y:S02]  /*0570*/  USHF.L.U32 UR11, UR10, 0xb, URZ ;  /* 0x0000000b0a0b7899 */ /* 0x000fe400080006ff */
[----:B------:R-:W-:Y:S02]  /*0580*/  USHF.L.U32 UR10, UR10, 0x1, URZ ;  /* 0x000000010a0a7899 */ /* 0x000fe400080006ff */
[----:B-1----:R-:W-:Y:S01]  /*0590*/  ULEA UR5, UR5, UR7, 0x18 ;  /* 0x0000000705057291 */ /* 0x002fe2000f8ec0ff */
[----:B------:R-:W1:Y:S11]  /*05a0*/  FENCE.VIEW.ASYNC.S ;  /* 0x00000000000073c6 */ /* 0x000e760000000000 */
[----:B-1----:R1:W2:Y:S01]  /*05b0*/  SYNCS.EXCH.64 URZ, [UR5], UR10 ;  /* 0x0000000a05ff75b2 */ /* 0x0022a20008000100 */
[----:B------:R1:W3:Y:S01]  /*05c0*/  SYNCS.EXCH.64 URZ, [UR5+0x28], UR10 ;  /* 0x0000280a05ff75b2 */ /* 0x0002e20008000100 */
[----:B------:R1:W4:Y:S01]  /*05d0*/  SYNCS.EXCH.64 URZ, [UR5+0x8], UR10 ;  /* 0x0000080a05ff75b2 */ /* 0x0003220008000100 */
[----:B------:R1:W1:Y:S01]  /*05e0*/  SYNCS.EXCH.64 URZ, [UR5+0x30], UR10 ;  /* 0x0000300a05ff75b2 */ /* 0x0002620008000100 */
[----:B------:R1:W1:Y:S01]  /*05f0*/  SYNCS.EXCH.64 URZ, [UR5+0x10], UR10 ;  /* 0x0000100a05ff75b2 */ /* 0x0002620008000100 */
[----:B------:R1:W1:Y:S01]  /*0600*/  SYNCS.EXCH.64 URZ, [UR5+0x38], UR10 ;  /* 0x0000380a05ff75b2 */ /* 0x0002620008000100 */
[----:B------:R1:W1:Y:S01]  /*0610*/  SYNCS.EXCH.64 URZ, [UR5+0x18], UR10 ;  /* 0x0000180a05ff75b2 */ /* 0x0002620008000100 */
[----:B------:R1:W1:Y:S01]  /*0620*/  SYNCS.EXCH.64 URZ, [UR5+0x40], UR10 ;  /* 0x0000400a05ff75b2 */ /* 0x0002620008000100 */
[----:B------:R1:W1:Y:S01]  /*0630*/  SYNCS.EXCH.64 URZ, [UR5+0x20], UR10 ;  /* 0x0000200a05ff75b2 */ /* 0x0002620008000100 */
[----:B------:R1:W1:Y:S01]  /*0640*/  SYNCS.EXCH.64 URZ, [UR5+0x48], UR10 ;  /* 0x0000480a05ff75b2 */ /* 0x0002620008000100 */
[----:B------:R-:W-:Y:S01]  /*0650*/  NOP ;  /* 0x0000000000007918 */ /* 0x000fe20000000000 */
.L_x_9:
[----:B------:R-:W2:Y:S01]  /*0660*/  SHFL.IDX PT, R2, R92, RZ, 0x1f ;  /* 0x00001fff5c027589 */ /* 0x000ea200000e0000 */
[----:B------:R-:W-:Y:S01]  /*0670*/  NOP ;  /* 0x0000000000007918 */ /* 0x000fe20000000000 */
[----:B--2---:R-:W-:-:S13]  /*0680*/  ISETP.NE.AND P0, PT, R2, 0x1, PT ;  /* 0x000000010200780c */ /* 0x004fda0003f05270 */
[----:B------:R-:W-:Y:S05]  /*0690*/  @P0 BRA `(.L_x_10) ;  /* 0x0000000000580947 */ /* 0x000fea0003800000 */
[----:B------:R-:W2:Y:S01]  /*06a0*/  S2UR UR7, SR_CgaCtaId ;  /* 0x00000000000779c3 */ /* 0x000ea20000008800 */
[----:B------:R-:W-:Y:S01]  /*06b0*/  UMOV UR9, 0x400 ;  /* 0x0000040000097882 */ /* 0x000fe20000000000 */
[----:B-1----:R-:W-:Y:S01]  /*06c0*/  UMOV UR5, 0x20 ;  /* 0x0000002000057882 */ /* 0x002fe20000000000 */
[----:B------:R-:W-:Y:S01]  /*06d0*/  UMOV UR4, 0x80 ;  /* 0x0000008000047882 */ /* 0x000fe20000000000 */
[----:B------:R-:W-:-:S04]  /*06e0*/  UIADD3 UR10, UPT, UPT, -UR5, 0x100000, URZ ;  /* 0x00100000050a7890 */ /* 0x000fc8000fffe1ff */
[----:B------:R-:W-:Y:S02]  /*06f0*/  USHF.L.U32 UR11, UR10, 0xb, URZ ;  /* 0x0000000b0a0b7899 */ /* 0x000fe400080006ff */
[----:B------:R-:W-:Y:S02]  /*0700*/  USHF.L.U32 UR10, UR10, 0x1, URZ ;  /* 0x000000010a0a7899 */ /* 0x000fe400080006ff */
[----:B------:R-:W-:-:S04]  /*0710*/  UIADD3 UR4, UPT, UPT, -UR4, 0x100000, URZ ;  /* 0x0010000004047890 */ /* 0x000fc8000fffe1ff */
[----:B------:R-:W-:Y:S02]  /*0720*/  USHF.L.U32 UR5, UR4, 0xb, URZ ;  /* 0x0000000b04057899 */ /* 0x000fe400080006ff */
[----:B------:R-:W-:Y:S01]  /*0730*/  USHF.L.U32 UR4, UR4, 0x1, URZ ;  /* 0x0000000104047899 */ /* 0x000fe200080006ff */
[----:B------:R-:W-:Y:S01]  /*0740*/  ELECT P0, URZ, PT ;  /* 0x0000000000ff782f */ /* 0x000fe20003800000 */
[----:B--2---:R-:W-:Y:S01]  /*0750*/  ULEA UR7, UR7, UR9, 0x18 ;  /* 0x0000000907077291 */ /* 0x004fe2000f8ec0ff */
[----:B------:R-:W1:Y:S11]  /*0760*/  FENCE.VIEW.ASYNC.S ;  /* 0x00000000000073c6 */ /* 0x000e760000000000 */
[----:B-1----:R2:W1:Y:S01]  /*0770*/  SYNCS.EXCH.64 URZ, [UR7+0x50], UR10 ;  /* 0x0000500a07ff75b2 */ /* 0x0024620008000100 */
[----:B------:R2:W1:Y:S01]  /*0780*/  SYNCS.EXCH.64 URZ, [UR7+0x70], UR4 ;  /* 0x0000700407ff75b2 */ /* 0x0004620008000100 */
[----:B------:R2:W1:Y:S01]  /*0790*/  SYNCS.EXCH.64 URZ, [UR7+0x58], UR10 ;  /* 0x0000580a07ff75b2 */ /* 0x0004620008000100 */
[----:B------:R2:W1:Y:S01]  /*07a0*/  SYNCS.EXCH.64 URZ, [UR7+0x78], UR4 ;  /* 0x0000780407ff75b2 */ /* 0x0004620008000100 */
[----:B------:R2:W1:Y:S01]  /*07b0*/  SYNCS.EXCH.64 URZ, [UR7+0x60], UR10 ;  /* 0x0000600a07ff75b2 */ /* 0x0004620008000100 */
[----:B------:R2:W1:Y:S01]  /*07c0*/  SYNCS.EXCH.64 URZ, [UR7+0x80], UR4 ;  /* 0x0000800407ff75b2 */ /* 0x0004620008000100 */
[----:B------:R2:W1:Y:S01]  /*07d0*/  SYNCS.EXCH.64 URZ, [UR7+0x68], UR10 ;  /* 0x0000680a07ff75b2 */ /* 0x0004620008000100 */
[----:B------:R2:W1:Y:S02]  /*07e0*/  SYNCS.EXCH.64 URZ, [UR7+0x88], UR4 ;  /* 0x0000880407ff75b2 */ /* 0x0004640008000100 */
[----:B--2---:R-:W-:Y:S01]  /*07f0*/  NOP ;  /* 0x0000000000007918 */ /* 0x004fe20000000000 */
.L_x_10:
[----:B------:R-:W2:Y:S01]  /*0800*/  SHFL.IDX PT, R2, R92, RZ, 0x1f ;  /* 0x00001fff5c027589 */ /* 0x000ea200000e0000 */
[----:B------:R-:W-:Y:S01]  /*0810*/  NOP ;  /* 0x0000000000007918 */ /* 0x000fe20000000000 */
[----:B--2---:R-:W-:-:S13]  /*0820*/  ISETP.NE.AND P0, PT, R2, 0x3, PT ;  /* 0x000000030200780c */ /* 0x004fda0003f05270 */
[----:B------:R-:W-:Y:S05]  /*0830*/  @P0 BRA `(.L_x_11) ;  /* 0x0000000000300947 */ /* 0x000fea0003800000 */
[----:B-1----:R-:W1:Y:S01]  /*0840*/  S2UR UR5, SR_CgaCtaId ;  /* 0x00000000000579c3 */ /* 0x002e620000008800 */
        /* <DEDUP_REMOVED lines=8> */
[----:B-1----:R2:W1:Y:S01]  /*08d0*/  SYNCS.EXCH.64 URZ, [UR5+0x90], UR10 ;  /* 0x0000900a05ff75b2 */ /* 0x0024620008000100 */
[----:B------:R2:W1:Y:S02]  /*08e0*/  SYNCS.EXCH.64 URZ, [UR5+0x98], UR10 ;  /* 0x0000980a05ff75b2 */ /* 0x0004640008000100 */
[----:B--2---:R-:W-:Y:S01]  /*08f0*/  NOP ;  /* 0x0000000000007918 */ /* 0x004fe20000000000 */
.L_x_11:
[----:B------:R-:W2:Y:S01]  /*0900*/  SHFL.IDX PT, R2, R92, RZ, 0x1f ;  /* 0x00001fff5c027589 */ /* 0x000ea200000e0000 */
[----:B------:R-:W-:Y:S01]  /*0910*/  NOP ;  /* 0x0000000000007918 */ /* 0x000fe20000000000 */
[----:B--2---:R-:W-:-:S13]  /*0920*/  ISETP.NE.AND P0, PT, R2, 0x4, PT ;  /* 0x000000040200780c */ /* 0x004fda0003f05270 */
[----:B------:R-:W-:Y:S05]  /*0930*/  @P0 BRA `(.L_x_12) ;  /* 0x00000000004c0947 */ /* 0x000fea0003800000 */
[----:B-1----:R-:W1:Y:S01]  /*0940*/  S2UR UR5, SR_CgaCtaId ;  /* 0x00000000000579c3 */ /* 0x002e620000008800 */
[----:B------:R-:W-:Y:S01]  /*0950*/  UMOV UR9, 0x100 ;  /* 0x0000010000097882 */ /* 0x000fe20000000000 */
[----:B------:R-:W-:Y:S01]  /*0960*/  UMOV UR7, 0x400 ;  /* 0x0000040000077882 */ /* 0x000fe20000000000 */
[----:B------:R-:W-:Y:S01]  /*0970*/  USEL UR9, UR9, 0xe0, UP2 ;  /* 0x000000e009097887 */ /* 0x000fe20009000000 */
[----:B------:R-:W-:Y:S01]  /*0980*/  UMOV UR4, 0x1 ;  /* 0x0000000100047882 */ /* 0x000fe20000000000 */
[----:B------:R-:W-:Y:S01]  /*0990*/  ELECT P0, URZ, PT ;  /* 0x0000000000ff782f */ /* 0x000fe20003800000 */
[----:B------:R-:W-:-:S04]  /*09a0*/  UIADD3 UR10, UPT, UPT, -UR4, 0x100000, URZ ;  /* 0x00100000040a7890 */ /* 0x000fc8000fffe1ff */
[----:B------:R-:W-:Y:S02]  /*09b0*/  USHF.L.U32 UR11, UR10, 0xb, URZ ;  /* 0x0000000b0a0b7899 */ /* 0x000fe400080006ff */
[----:B------:R-:W-:Y:S02]  /*09c0*/  USHF.L.U32 UR10, UR10, 0x1, URZ ;  /* 0x000000010a0a7899 */ /* 0x000fe400080006ff */
[----:B------:R-:W-:-:S04]  /*09d0*/  UIADD3 UR12, UPT, UPT, -UR9, 0x100000, URZ ;  /* 0x00100000090c7890 */ /* 0x000fc8000fffe1ff */
[----:B------:R-:W-:Y:S02]  /*09e0*/  USHF.L.U32 UR13, UR12, 0xb, URZ ;  /* 0x0000000b0c0d7899 */ /* 0x000fe400080006ff */
[----:B------:R-:W-:Y:S02]  /*09f0*/  USHF.L.U32 UR12, UR12, 0x1, URZ ;  /* 0x000000010c0c7899 */ /* 0x000fe400080006ff */
[----:B-1----:R-:W-:Y:S01]  /*0a00*/  ULEA UR5, UR5, UR7, 0x18 ;  /* 0x0000000705057291 */ /* 0x002fe2000f8ec0ff */
[----:B------:R-:W1:Y:S11]  /*0a10*/  FENCE.VIEW.ASYNC.S ;  /* 0x00000000000073c6 */ /* 0x000e760000000000 */
[----:B-1----:R2:W1:Y:S01]  /*0a20*/  SYNCS.EXCH.64 URZ, [UR5+0xa0], UR10 ;  /* 0x0000a00a05ff75b2 */ /* 0x0024620008000100 */
[----:B------:R2:W1:Y:S01]  /*0a30*/  SYNCS.EXCH.64 URZ, [UR5+0xb0], UR12 ;  /* 0x0000b00c05ff75b2 */ /* 0x0004620008000100 */
[----:B------:R2:W1:Y:S01]  /*0a40*/  SYNCS.EXCH.64 URZ, [UR5+0xa8], UR10 ;  /* 0x0000a80a05ff75b2 */ /* 0x0004620008000100 */
[----:B------:R2:W1:Y:S02]  /*0a50*/  SYNCS.EXCH.64 URZ, [UR5+0xb8], UR12 ;  /* 0x0000b80c05ff75b2 */ /* 0x0004640008000100 */
[----:B--2---:R-:W-:Y:S01]  /*0a60*/  NOP ;  /* 0x0000000000007918 */ /* 0x004fe20000000000 */
.L_x_12:
        /* <DEDUP_REMOVED lines=26> */
.L_x_13:
        /* <DEDUP_REMOVED lines=18> */
.L_x_14:
[----:B-1----:R-:W1:Y:S01]  /*0d30*/  S2UR UR5, SR_CTAID.X ;  /* 0x00000000000579c3 */ /* 0x002e620000002500 */
[----:B------:R-:W-:-:S05]  /*0d40*/  CS2R.32 R87, SR_CgaSize ;  /* 0x0000000000577805 */ /* 0x000fca0000008a00 */
[----:B------:R-:W-:-:S05]  /*0d50*/  IMAD R87, R87, -0xa0, RZ ;  /* 0xffffff6057577824 */ /* 0x000fca00078e02ff */
[----:B------:R-:W-:-:S14]  /*0d60*/  R2UR UR9, R87 ;  /* 0x00000000570972ca */ /* 0x000fdc00000e0000 */
[----:B------:R-:W2:Y:S01]  /*0d70*/  LDCU UR9, c[0x0][UR9+0x2b0] ;  /* 0x00005600090977ac */ /* 0x000ea20008000800 */
[----:B------:R-:W-:Y:S01]  /*0d80*/  NOP ;  /* 0x0000000000007918 */ /* 0x000fe20000000000 */
[----:B------:R-:W-:-:S05]  /*0d90*/  CS2R.32 R87, SR_CgaSize ;  /* 0x0000000000577805 */ /* 0x000fca0000008a00 */
[----:B------:R-:W-:-:S05]  /*0da0*/  IMAD R87, R87, -0xa0, RZ ;  /* 0xffffff6057577824 */ /* 0x000fca00078e02ff */
[----:B------:R-:W-:-:S14]  /*0db0*/  R2UR UR7, R87 ;  /* 0x00000000570772ca */ /* 0x000fdc00000e0000 */
[----:B------:R-:W3:Y:S01]  /*0dc0*/  LDCU UR7, c[0x0][UR7+0x2b4] ;  /* 0x00005680070777ac */ /* 0x000ee20008000800 */
[----:B------:R-:W4:Y:S08]  /*0dd0*/  S2UR UR4, SR_CTAID.Y ;  /* 0x00000000000479c3 */ /* 0x000f300000002600 */
[----:B------:R-:W3:Y:S01]  /*0de0*/  LDC R10, c[0x0][0xb24] ;  /* 0x0002c900ff0a7b82 */ /* 0x000ee20000000800 */
[----:B-1----:R-:W-:-:S02]  /*0df0*/  I2FP.F32.U32 R87, UR5 ;  /* 0x0000000500577c45 */ /* 0x002fc40008201000 */
[----:B------:R-:W-:-:S05]  /*0e00*/  CS2R.32 R3, SR_CgaSize ;  /* 0x0000000000037805 */ /* 0x000fca0000008a00 */
[----:B------:R-:W-:-:S06]  /*0e10*/  IMAD R3, R3, -0xa0, RZ ;  /* 0xffffff6003037824 */ /* 0x000fcc00078e02ff */
[----:B------:R-:W1:Y:S01]  /*0e20*/  LDC R3, c[0x0][R3+0x2a0] ;  /* 0x0000a80003037b82 */ /* 0x000e620000000800 */
[----:B------:R-:W-:Y:S01]  /*0e30*/  MOV R15, UR5 ;  /* 0x00000005000f7c02 */ /* 0x000fe20008000f00 */
[----:B--2---:R-:W-:Y:S01]  /*0e40*/  FMUL R87, R87, UR9 ;  /* 0x0000000957577c20 */ /* 0x004fe20008400000 */
[----:B----4-:R-:W-:Y:S02]  /*0e50*/  I2FP.F32.U32 R86, UR4 ;  /* 0x0000000400567c45 */ /* 0x010fe40008201000 */
[----:B------:R-:W-:-:S05]  /*0e60*/  CS2R.32 R2, SR_CgaSize ;  /* 0x0000000000027805 */ /* 0x000fca0000008a00 */
[----:B------:R-:W-:-:S06]  /*0e70*/  IMAD R2, R2, -0xa0, RZ ;  /* 0xffffff6002027824 */ /* 0x000fcc00078e02ff */
[----:B------:R-:W2:Y:S01]  /*0e80*/  LDC R2, c[0x0][R2+0x2a4] ;  /* 0x0000a90002027b82 */ /* 0x000ea20000000800 */
[----:B------:R-:W-:Y:S01]  /*0e90*/  MOV R14, UR4 ;  /* 0x00000004000e7c02 */ /* 0x000fe20008000f00 */
[----:B------:R-:W4:Y:S01]  /*0ea0*/  F2I.U32.TRUNC.NTZ R87, R87 ;  /* 0x0000005700577305 */ /* 0x000f22000020f000 */
[----:B---3--:R-:W-:-:S05]  /*0eb0*/  FMUL R86, R86, UR7 ;  /* 0x0000000756567c20 */ /* 0x008fca0008400000 */
[----:B------:R-:W-:Y:S01]  /*0ec0*/  BAR.SYNC.DEFER_BLOCKING 0x0 ;  /* 0x0000000000007b1d */ /* 0x000fe20000010000 */
[----:B------:R-:W-:-:S05]  /*0ed0*/  ISETP.GE.AND P0, PT, R10, 0x1, PT ;  /* 0x000000010a00780c */ /* 0x000fca0003f06270 */
[----:B------:R-:W3:Y:S02]  /*0ee0*/  F2I.U32.TRUNC.NTZ R86, R86 ;  /* 0x0000005600567305 */ /* 0x000ee4000020f000 */
[----:B------:R-:W2:Y:S01]  /*0ef0*/  S2UR UR36, SR_CTAID.Z ;  /* 0x00000000002479c3 */ /* 0x000ea20000002700 */
[----:B----4-:R-:W-:-:S05]  /*0f00*/  IADD3 R87, PT, PT, -R87, RZ, RZ ;  /* 0x000000ff57577210 */ /* 0x010fca0007ffe1ff */
[----:B-1----:R-:W-:Y:S01]  /*0f10*/  IMAD R87, R3, R87, UR5 ;  /* 0x0000000503577e24 */ /* 0x002fe2000f8e0257 */
[----:B---3--:R-:W-:-:S05]  /*0f20*/  IADD3 R86, PT, PT, -R86, RZ, RZ ;  /* 0x000000ff56567210 */ /* 0x008fca0007ffe1ff */
[----:B--2---:R-:W-:Y:S01]  /*0f30*/  IMAD R86, R2, R86, UR4 ;  /* 0x0000000402567e24 */ /* 0x004fe2000f8e0256 */
[----:B------:R-:W-:Y:S06]  /*0f40*/  @!P0 BRA `(.L_x_15) ;  /* 0x0000000000b88947 */ /* 0x000fec0003800000 */
[----:B------:R-:W1:Y:S01]  /*0f50*/  LDC.64 R4, c[0x0][0xb18] ;  /* 0x0002c600ff047b82 */ /* 0x000e620000000a00 */
[----:B------:R-:W-:-:S07]  /*0f60*/  ISETP.NE.AND P0, PT, R10, 0x1, PT ;  /* 0x000000010a00780c */ /* 0x000fce0003f05270 */
[----:B------:R-:W2:Y:S08]  /*0f70*/  LDC R9, c[0x0][0xb0c] ;  /* 0x0002c300ff097b82 */ /* 0x000eb00000000800 */
[----:B------:R-:W3:Y:S08]  /*0f80*/  LDC R12, c[0x0][0x370] ;  /* 0x0000dc00ff0c7b82 */ /* 0x000ef00000000800 */
[----:B------:R-:W4:Y:S01]  /*0f90*/  LDC R11, c[0x0][0x374] ;  /* 0x0000dd00ff0b7b82 */ /* 0x000f220000000800 */
[----:B-1----:R-:W-:-:S07]  /*0fa0*/  ISETP.NE.AND P1, PT, R4, 0x1, PT ;  /* 0x000000010400780c */ /* 0x002fce0003f25270 */
[----:B------:R-:W3:Y:S01]  /*0fb0*/  LDC.64 R6, c[0x0][0xb10] ;  /* 0x0002c400ff067b82 */ /* 0x000ee20000000a00 */
[----:B--2---:R-:W-:-:S07]  /*0fc0*/  ISETP.NE.AND P2, PT, R9, 0x1, PT ;  /* 0x000000010900780c */ /* 0x004fce0003f45270 */
[----:B------:R-:W1:Y:S08]  /*0fd0*/  LDC R8, c[0x0][0xb20] ;  /* 0x0002c800ff087b82 */ /* 0x000e700000000800 */
[----:B------:R-:W2:Y:S01]  /*0fe0*/  LDC.64 R2, c[0x0][0xb28] ;  /* 0x0002ca00ff027b82 */ /* 0x000ea20000000a00 */
[----:B----4-:R-:W-:-:S04]  /*0ff0*/  IMAD.HI.U32 R13, R11, R5, RZ ;  /* 0x000000050b0d7227 */ /* 0x010fc800078e00ff */
[----:B------:R-:W-:-:S04]  /*1000*/  IMAD.HI.U32 R5, R14, R5, RZ ;  /* 0x000000050e057227 */ /* 0x000fc800078e00ff */
[----:B---3--:R-:W-:-:S05]  /*1010*/  IMAD.HI.U32 R16, R12, R6, RZ ;  /* 0x000000060c107227 */ /* 0x008fca00078e00ff */
[-C--:B------:R-:W-:Y:S01]  /*1020*/  @P2 SHF.R.U32.HI R12, RZ, R7.reuse, R16 ;  /* 0x00000007ff0c2219 */ /* 0x080fe20000011610 */
[----:B------:R-:W-:Y:S01]  /*1030*/  IMAD.HI.U32 R16, R15, R6, RZ ;  /* 0x000000060f107227 */ /* 0x000fe200078e00ff */
[-C--:B-1----:R-:W-:Y:S02]  /*1040*/  @P1 SHF.R.U32.HI R11, RZ, R8.reuse, R13 ;  /* 0x00000008ff0b1219 */ /* 0x082fe4000001160d */
[----:B------:R-:W-:Y:S02]  /*1050*/  SHF.R.U32.HI R5, RZ, R8, R5 ;  /* 0x00000008ff057219 */ /* 0x000fe40000011605 */
[----:B------:R-:W-:Y:S02]  /*1060*/  SHF.R.U32.HI R16, RZ, R7, R16 ;  /* 0x00000007ff107219 */ /* 0x000fe40000011610 */
[----:B------:R-:W-:Y:S01]  /*1070*/  SEL R5, R14, R5, !P1 ;  /* 0x000000050e057207 */ /* 0x000fe20004800000 */
[----:B--2---:R-:W-:Y:S01]  /*1080*/  IMAD.HI.U32 R13, R11, R2, RZ ;  /* 0x000000020b0d7227 */ /* 0x004fe200078e00ff */
[----:B------:R-:W-:-:S03]  /*1090*/  SEL R16, R15, R16, !P2 ;  /* 0x000000100f107207 */ /* 0x000fc60005000000 */
[----:B------:R-:W-:Y:S01]  /*10a0*/  IMAD.HI.U32 R6, R12, R2, RZ ;  /* 0x000000020c067227 */ /* 0x000fe200078e00ff */
[----:B------:R-:W-:-:S04]  /*10b0*/  @P0 SHF.R.U32.HI R11, RZ, R3, R13 ;  /* 0x00000003ff0b0219 */ /* 0x000fc8000001160d */
[----:B------:R-:W-:Y:S01]  /*10c0*/  @P0 SHF.R.U32.HI R12, RZ, R3, R6 ;  /* 0x00000003ff0c0219 */ /* 0x000fe20000011606 */
[----:B------:R-:W-:-:S04]  /*10d0*/  IMAD R11, R11, R10, RZ ;  /* 0x0000000a0b0b7224 */ /* 0x000fc800078e02ff */
[----:B------:R-:W-:Y:S01]  /*10e0*/  IMAD R6, R12, R10, RZ ;  /* 0x0000000a0c067224 */ /* 0x000fe200078e02ff */
[----:B------:R-:W-:-:S04]  /*10f0*/  ISETP.GE.AND P1, PT, R5, R11, PT ;  /* 0x0000000b0500720c */ /* 0x000fc80003f26270 */
[----:B------:R-:W-:Y:S01]  /*1100*/  ISETP.GE.OR P1, PT, R16, R6, P1 ;  /* 0x000000061000720c */ /* 0x000fe20000f26670 */
[----:B------:R-:W-:-:S05]  /*1110*/  IMAD.HI.U32 R6, R5, R2, RZ ;  /* 0x0000000205067227 */ /* 0x000fca00078e00ff */
[----:B------:R-:W-:-:S04]  /*1120*/  SHF.R.U32.HI R6, RZ, R3, R6 ;  /* 0x00000003ff067219 */ /* 0x000fc80000011606 */
[----:B------:R-:W-:-:S03]  /*1130*/  SEL R6, R5, R6, !P0 ;  /* 0x0000000605067207 */ /* 0x000fc60004000000 */
[----:B------:R-:W-:Y:S01]  /*1140*/  @!P1 IMAD.HI.U32 R7, R16, R2, RZ ;  /* 0x0000000210079227 */ /* 0x000fe200078e00ff */
[----:B------:R-:W-:-:S04]  /*1150*/  IADD3 R2, PT, PT, -R6, RZ, RZ ;  /* 0x000000ff06027210 */ /* 0x000fc80007ffe1ff */
[----:B------:R-:W-:Y:S01]  /*1160*/  @!P1 SHF.R.U32.HI R3, RZ, R3, R7 ;  /* 0x00000003ff039219 */ /* 0x000fe20000011607 */
[----:B------:R-:W-:Y:S01]  /*1170*/  IMAD R2, R10, R2, R5 ;  /* 0x000000020a027224 */ /* 0x000fe200078e0205 */
[----:B------:R-:W-:Y:S02]  /*1180*/  IADD3 R7, PT, PT, -R5, RZ, RZ ;  /* 0x000000ff05077210 */ /* 0x000fe40007ffe1ff */
[----:B------:R-:W-:-:S03]  /*1190*/  @!P1 SEL R3, R16, R3, !P0 ;  /* 0x0000000310039207 */ /* 0x000fc60004000000 */
[----:B------:R-:W-:Y:S02]  /*11a0*/  IMAD R7, R4, R7, R14 ;  /* 0x0000000704077224 */ /* 0x000fe400078e020e */
[--C-:B------:R-:W-:Y:S02]  /*11b0*/  @!P1 IMAD.IADD R6, R6, 0x1, -R3.reuse ;  /* 0x0000000106069824 */ /* 0x100fe400078e0a03 */
[----:B------:R-:W-:Y:S01]  /*11c0*/  @!P1 IMAD R3, R2, R12, R3 ;  /* 0x0000000c02039224 */ /* 0x000fe200078e0203 */
[----:B------:R-:W-:Y:S01]  /*11d0*/  IADD3 R2, PT, PT, -R16, RZ, RZ ;  /* 0x000000ff10027210 */ /* 0x000fe20007ffe1ff */
[----:B------:R-:W-:Y:S02]  /*11e0*/  @!P1 IMAD R5, R6, R10, R16 ;  /* 0x0000000a06059224 */ /* 0x000fe400078e0210 */
[----:B------:R-:W-:Y:S02]  /*11f0*/  @!P1 IMAD.MOV.U32 R16, RZ, RZ, R3 ;  /* 0x000000ffff109224 */ /* 0x000fe400078e0003 */
[----:B------:R-:W-:-:S02]  /*1200*/  IMAD R2, R9, R2, R15 ;  /* 0x0000000209027224 */ /* 0x000fc400078e020f */
[----:B------:R-:W-:Y:S02]  /*1210*/  IMAD R14, R5, R4, R7 ;  /* 0x00000004050e7224 */ /* 0x000fe400078e0207 */
[----:B------:R-:W-:Y:S02]  /*1220*/  IMAD R15, R16, R9, R2 ;  /* 0x00000009100f7224 */ /* 0x000fe400078e0202 */
.L_x_15:
[----:B------:R-:W1:Y:S01]  /*1230*/  LDCU UR4, c[0x0][0xb30] ;  /* 0x00016600ff0477ac */ /* 0x000e620008000800 */
[----:B------:R-:W2:Y:S08]  /*1240*/  S2UR UR37, SR_CgaCtaId ;  /* 0x00000000002579c3 */ /* 0x000eb00000008800 */
[----:B------:R-:W3:Y:S01]  /*1250*/  LDC R40, c[0x0][0xb24] ;  /* 0x0002c900ff287b82 */ /* 0x000ee20000000800 */
[----:B-1----:R-:W-:-:S09]  /*1260*/  UISETP.NE.AND UP1, UPT, UR4, 0x1, UPT ;  /* 0x000000010400788c */ /* 0x002fd2000bf25270 */
[----:B--2---:R-:W-:Y:S05]  /*1270*/  BRA.U UP1, `(.L_x_16) ;  /* 0x0000000101407547 */ /* 0x004fea000b800000 */
[----:B------:R-:W1:Y:S08]  /*1280*/  LDC.64 R4, c[0x0][0xb10] ;  /* 0x0002c400ff047b82 */ /* 0x000e700000000a00 */
[----:B------:R-:W2:Y:S08]  /*1290*/  LDC.64 R2, c[0x0][0xb18] ;  /* 0x0002c600ff027b82 */ /* 0x000eb00000000a00 */
[----:B------:R-:W4:Y:S08]  /*12a0*/  LDC R6, c[0x0][0xb20] ;  /* 0x0002c800ff067b82 */ /* 0x000f300000000800 */
[----:B------:R-:W3:Y:S01]  /*12b0*/  LDC R7, c[0x0][0xb0c] ;  /* 0x0002c300ff077b82 */ /* 0x000ee20000000800 */
[----:B-1----:R-:W-:-:S05]  /*12c0*/  IMAD.HI.U32 R4, R15, R4, RZ ;  /* 0x000000040f047227 */ /* 0x002fca00078e00ff */
[----:B------:R-:W-:Y:S01]  /*12d0*/  SHF.R.U32.HI R4, RZ, R5, R4 ;  /* 0x00000005ff047219 */ /* 0x000fe20000011604 */
[----:B--2---:R-:W-:Y:S01]  /*12e0*/  IMAD.HI.U32 R3, R14, R3, RZ ;  /* 0x000000030e037227 */ /* 0x004fe200078e00ff */
[----:B------:R-:W-:-:S04]  /*12f0*/  ISETP.NE.AND P0, PT, R2, 0x1, PT ;  /* 0x000000010200780c */ /* 0x000fc80003f05270 */
[----:B----4-:R-:W-:-:S04]  /*1300*/  SHF.R.U32.HI R3, RZ, R6, R3 ;  /* 0x00000006ff037219 */ /* 0x010fc80000011603 */
[----:B------:R-:W-:Y:S02]  /*1310*/  SEL R3, R14, R3, !P0 ;  /* 0x000000030e037207 */ /* 0x000fe40004000000 */
[----:B---3--:R-:W-:-:S04]  /*1320*/  ISETP.NE.AND P1, PT, R7, 0x1, PT ;  /* 0x000000010700780c */ /* 0x008fc80003f25270 */
[----:B------:R-:W-:-:S05]  /*1330*/  SEL R4, R15, R4, !P1 ;  /* 0x000000040f047207 */ /* 0x000fca0004800000 */
[----:B------:R-:W-:Y:S02]  /*1340*/  IMAD.IADD R5, R3, 0x1, -R4 ;  /* 0x0000000103057824 */ /* 0x000fe400078e0a04 */
[----:B------:R-:W-:Y:S02]  /*1350*/  IMAD.IADD R3, R4, 0x1, -R3 ;  /* 0x0000000104037824 */ /* 0x000fe400078e0a03 */
[----:B------:R-:W-:Y:S02]  /*1360*/  IMAD R15, R5, R7, R15 ;  /* 0x00000007050f7224 */ /* 0x000fe400078e020f */
[----:B------:R-:W-:-:S07]  /*1370*/  IMAD R14, R3, R2, R14 ;  /* 0x00000002030e7224 */ /* 0x000fce00078e020e */
.L_x_16:
[----:B------:R-:W-:Y:S01]  /*1380*/  BAR.SYNC.DEFER_BLOCKING 0x0 ;  /* 0x0000000000007b1d */ /* 0x000fe20000010000 */
[----:B------:R-:W-:Y:S01]  /*1390*/  UISETP.NE.AND UP1, UPT, UR8, 0x2, UPT ;  /* 0x000000020800788c */ /* 0x000fe2000bf25270 */
[----:B------:R-:W-:Y:S02]  /*13a0*/  ISETP.NE.OR P5, PT, R0, 0x2, !P5 ;  /* 0x000000020000780c */ /* 0x000fe40006fa5670 */
[----:B------:R-:W-:-:S06]  /*13b0*/  LOP3.LUT R2, R101, 0x1f, RZ, 0xc0, !PT ;  /* 0x0000001f65027812 */ /* 0x000fcc00078ec0ff */
[----:B------:R-:W-:Y:S05]  /*13c0*/  BRA.U UP1, `(.L_x_17) ;  /* 0x0000001101d07547 */ /* 0x000fea000b800000 */
[----:B------:R-:W1:Y:S01]  /*13d0*/  LDCU UR13, c[0x0][0x38c] ;  /* 0x00007180ff0d77ac */ /* 0x000e620008000800 */
[----:B------:R-:W2:Y:S01]  /*13e0*/  LDC R8, c[0x0][0x370] ;  /* 0x0000dc00ff087b82 */ /* 0x000ea20000000800 */
[----:B------:R-:W-:Y:S01]  /*13f0*/  PLOP3.LUT P1, PT, PT, PT, UP2, 0x80, 0x8 ;  /* 0x000000000008781c */ /* 0x000fe20003f2f028 */
[----:B------:R-:W-:Y:S01]  /*1400*/  IMAD.MOV.U32 R17, RZ, RZ, 0x1 ;  /* 0x00000001ff117424 */ /* 0x000fe200078e00ff */
[----:B------:R-:W-:Y:S01]  /*1410*/  ISETP.EQ.OR P4, PT, R2, RZ, P5 ;  /* 0x000000ff0200720c */ /* 0x000fe20002f82670 */
[----:B------:R-:W-:Y:S01]  /*1420*/  IMAD.MOV.U32 R16, RZ, RZ, RZ ;  /* 0x000000ffff107224 */ /* 0x000fe200078e00ff */
[----:B------:R-:W-:Y:S02]  /*1430*/  PLOP3.LUT P1, PT, P1, PT, PT, 0x8, 0x80 ;  /* 0x000000000080781c */ /* 0x000fe40000f2e170 */
[----:B------:R-:W-:Y:S01]  /*1440*/  CS2R R12, SRZ ;  /* 0x00000000000c7805 */ /* 0x000fe2000001ff00 */
[----:B------:R-:W-:Y:S01]  /*1450*/  IMAD.MOV.U32 R11, RZ, RZ, 0x1 ;  /* 0x00000001ff0b7424 */ /* 0x000fe200078e00ff */
[----:B------:R-:W4:Y:S01]  /*1460*/  LDC R0, c[0x0][0x374] ;  /* 0x0000dd00ff007b82 */ /* 0x000f220000000800 */
[----:B------:R-:W2:Y:S01]  /*1470*/  LDCU.64 UR22, c[0x0][0x348] ;  /* 0x00006900ff1677ac */ /* 0x000ea20008000a00 */
[----:B------:R-:W-:Y:S01]  /*1480*/  UMOV UR6, URZ ;  /* 0x000000ff00067c82 */ /* 0x000fe20008000000 */
[----:B-1----:R-:W-:-:S04]  /*1490*/  UIADD3 UR5, UPT, UPT, UR13, 0x3f, URZ ;  /* 0x0000003f0d057890 */ /* 0x002fc8000fffe0ff */
[----:B------:R-:W-:-:S04]  /*14a0*/  USHF.R.S32.HI UR4, URZ, 0x1f, UR5 ;  /* 0x0000001fff047899 */ /* 0x000fc80008011405 */
[----:B------:R-:W-:-:S04]  /*14b0*/  ULEA.HI UR4, UR4, UR5, URZ, 0x6 ;  /* 0x0000000504047291 */ /* 0x000fc8000f8f30ff */
[----:B------:R-:W-:Y:S02]  /*14c0*/  USHF.R.S32.HI UR15, URZ, 0x6, UR4 ;  /* 0x00000006ff0f7899 */ /* 0x000fe40008011404 */
[----:B------:R-:W-:Y:S02]  /*14d0*/  UIADD3 UR4, UPT, UPT, UR13, -0x1, URZ ;  /* 0xffffffff0d047890 */ /* 0x000fe4000fffe0ff */
[----:B------:R-:W-:Y:S02]  /*14e0*/  UISETP.LT.U32.AND UP0, UPT, UR15, 0x5, UPT ;  /* 0x000000050f00788c */ /* 0x000fe4000bf01070 */
[----:B------:R-:W-:Y:S02]  /*14f0*/  UISETP.GE.U32.AND UP1, UPT, UR4, -0x7f, UPT ;  /* 0xffffff810400788c */ /* 0x000fe4000bf26070 */
[----:B------:R-:W-:Y:S02]  /*1500*/  USEL UR14, UR15, 0x5, UP0 ;  /* 0x000000050f0e7887 */ /* 0x000fe40008000000 */
[----:B------:R-:W-:-:S02]  /*1510*/  UIADD3 UR13, UPT, UPT, UR13, 0x7e, URZ ;  /* 0x0000007e0d0d7890 */ /* 0x000fc4000fffe0ff */
[----:B------:R-:W-:Y:S02]  /*1520*/  UIADD3 UR5, UPT, UPT, UR14, -0x1, URZ ;  /* 0xffffffff0e057890 */ /* 0x000fe4000fffe0ff */
[----:B------:R-:W-:-:S03]  /*1530*/  UIADD3 UR7, UPT, UPT, UR15, -UR14, URZ ;  /* 0x8000000e0f077290 */ /* 0x000fc6000fffe0ff */
[----:B------:R-:W-:-:S04]  /*1540*/  @UP1 UIADD3 UR5, UPT, UPT, UR14, URZ, URZ ;  /* 0x000000ff0e051290 */ /* 0x000fc8000fffe0ff */
[----:B--2---:R-:W-:-:S12]  /*1550*/  UIADD3 UR5, UPT, UPT, UR5, 0x1, URZ ;  /* 0x0000000105057890 */ /* 0x004fd8000fffe0ff */
.L_x_35:
[----:B------:R-:W-:Y:S01]  /*1560*/  UISETP.NE.AND UP0, UPT, UR37, URZ, UPT ;  /* 0x000000ff2500728c */ /* 0x000fe2000bf05270 */
[----:B------:R-:W1:Y:S08]  /*1570*/  S2UR UR37, SR_CgaCtaId ;  /* 0x00000000002579c3 */ /* 0x000e700000008800 */
[----:B------:R-:W-:Y:S05]  /*1580*/  BRA.U UP0, `(.L_x_18) ;  /* 0x0000000100347547 */ /* 0x000fea000b800000 */
[----:B------:R-:W2:Y:S01]  /*1590*/  S2R R2, SR_CgaCtaId ;  /* 0x0000000000027919 */ /* 0x000ea20000008800 */
[----:B------:R-:W-:-:S04]  /*15a0*/  MOV R3, 0x400 ;  /* 0x0000040000037802 */ /* 0x000fc80000000f00 */
[----:B--2---:R-:W-:Y:S02]  /*15b0*/  LEA R2, R2, R3, 0x18 ;  /* 0x0000000302027211 */ /* 0x004fe400078ec0ff */
[----:B------:R-:W-:-:S03]  /*15c0*/  SHF.L.U32 R3, R11, 0x1f, RZ ;  /* 0x0000001f0b037819 */ /* 0x000fc600000006ff */
[----:B------:R-:W-:-:S04]  /*15d0*/  IMAD R2, R12, 0x8, R2 ;  /* 0x000000080c027824 */ /* 0x000fc800078e0202 */
[----:B------:R-:W2:Y:S02]  /*15e0*/  SYNCS.PHASECHK.TRANS64.TRYWAIT P0, [R2+URZ+0x110], R3 ;  /* 0x00011003020075a7 */ /* 0x000ea400080011ff */
[----:B--2---:R-:W-:Y:S05]  /*15f0*/  @!P0 BRA `(.L_x_19) ;  /* 0x0000007800288947 */ /* 0x004fea0003800000 */
.L_x_132:
[----:B------:R-:W-:Y:S01]  /*1600*/  VIADD R12, R12, 0x1 ;  /* 0x000000010c0c7836 */ /* 0x000fe20000000000 */
[----:B------:R2:W-:Y:S04]  /*1610*/  SYNCS.ARRIVE.TRANS64.A1T0 RZ, [R2+URZ+0x100], RZ ;  /* 0x000100ff02ff79a7 */ /* 0x0005e800081000ff */
[----:B------:R-:W-:-:S04]  /*1620*/  ISETP.NE.AND P0, PT, R12, 0x2, PT ;  /* 0x000000020c00780c */ /* 0x000fc80003f05270 */
[----:B------:R-:W-:Y:S02]  /*1630*/  SEL R12, R12, RZ, P0 ;  /* 0x000000ff0c0c7207 */ /* 0x000fe40000000000 */
[----:B--2---:R-:W-:-:S04]  /*1640*/  SEL R2, RZ, 0x1, P0 ;  /* 0x00000001ff027807 */ /* 0x004fc80000000000 */
[----:B------:R-:W-:-:S07]  /*1650*/  LOP3.LUT R11, R11, R2, RZ, 0x3c, !PT ;  /* 0x000000020b0b7212 */ /* 0x000fce00078e3cff */
.L_x_18:
[----:B------:R-:W-:Y:S01]  /*1660*/  UMOV UR4, 0x400 ;  /* 0x0000040000047882 */ /* 0x000fe20000000000 */
[----:B------:R-:W-:Y:S01]  /*1670*/  SHF.L.U32 R2, R17, 0x1f, RZ ;  /* 0x0000001f11027819 */ /* 0x000fe200000006ff */
[----:B-1----:R-:W-:Y:S01]  /*1680*/  ULEA UR4, UR37, UR4, 0x18 ;  /* 0x0000000425047291 */ /* 0x002fe2000f8ec0ff */
[----:B------:R-:W-:Y:S01]  /*1690*/  R2UR UR34, R15 ;  /* 0x000000000f2272ca */ /* 0x000fe200000e0000 */
[----:B------:R-:W-:Y:S01]  /*16a0*/  UISETP.GE.U32.AND UP0, UPT, UR13, 0x7f, UPT ;  /* 0x0000007f0d00788c */ /* 0x000fe2000bf06070 */
[----:B------:R-:W-:Y:S01]  /*16b0*/  R2UR UR18, R14 ;  /* 0x000000000e1272ca */ /* 0x000fe200000e0000 */
[----:B------:R-:W-:Y:S01]  /*16c0*/  ULEA UR8, UR6, UR4, 0x3 ;  /* 0x0000000406087291 */ /* 0x000fe2000f8e18ff */
[----:B------:R-:W-:-:S08]  /*16d0*/  UMOV UR21, URZ ;  /* 0x000000ff00157c82 */ /* 0x000fd00008000000 */
[----:B------:R1:W2:Y:S01]  /*16e0*/  SYNCS.PHASECHK.TRANS64.TRYWAIT P0, [UR8+0x28], R2 ;  /* 0x00002802ff0075a7 */ /* 0x0002a20008001108 */
[----:B------:R-:W-:Y:S02]  /*16f0*/  USHF.L.U32 UR34, UR34, 0x7, URZ ;  /* 0x0000000722227899 */ /* 0x000fe400080006ff */
[----:B------:R-:W-:Y:S01]  /*1700*/  USHF.L.U32 UR18, UR18, 0x7, URZ ;  /* 0x0000000712127899 */ /* 0x000fe200080006ff */
[----:B------:R-:W-:Y:S11]  /*1710*/  BRA.U !UP0, `(.L_x_20) ;  /* 0x0000000108d47547 */ /* 0x000ff6000b800000 */
[----:B------:R-:W-:Y:S02]  /*1720*/  UIADD3 UR26, UPT, UPT, UR34, 0x40, URZ ;  /* 0x00000040221a7890 */ /* 0x000fe4000fffe0ff */
[----:B------:R-:W-:Y:S01]  /*1730*/  UIADD3 UR10, UPT, UPT, UR18, 0x40, URZ ;  /* 0x00000040120a7890 */ /* 0x000fe2000fffe0ff */
[----:B------:R-:W-:Y:S01]  /*1740*/  UMOV UR29, URZ ;  /* 0x000000ff001d7c82 */ /* 0x000fe20008000000 */
[----:B------:R-:W-:-:S10]  /*1750*/  UMOV UR42, UR6 ;  /* 0x00000006002a7c82 */ /* 0x000fd40008000000 */
.L_x_25:
[----:B-1----:R-:W-:Y:S01]  /*1760*/  ULEA UR33, UR42, UR4, 0x3 ;  /* 0x000000042a217291 */ /* 0x002fe2000f8e18ff */
[----:B--2---:R-:W-:Y:S01]  /*1770*/  @!P5 MOV R3, 0x8000 ;  /* 0x000080000003d802 */ /* 0x004fe20000000f00 */
[----:B--2---:R-:W-:Y:S10]  /*1780*/  @P0 BRA `(.L_x_21) ;  /* 0x00000000000c0947 */ /* 0x004ff40003800000 */
[----:B------:R-:W-:-:S04]  /*1790*/  SHF.L.U32 R4, R17, 0x1f, RZ ;  /* 0x0000001f11047819 */ /* 0x000fc800000006ff */
[----:B------:R-:W2:Y:S02]  /*17a0*/  SYNCS.PHASECHK.TRANS64.TRYWAIT P0, [UR33+0x28], R4 ;  /* 0x00002804ff0075a7 */ /* 0x000ea40008001121 */
[----:B--2---:R-:W-:Y:S05]  /*17b0*/  @!P0 BRA `(.L_x_22) ;  /* 0x0000007400cc8947 */ /* 0x004fea0003800000 */
.L_x_21:
[----:B------:R2:W-:Y:S01]  /*17c0*/  @!P5 SYNCS.ARRIVE.TRANS64 RZ, [UR33], R3 ;  /* 0x00000003ffffd9a7 */ /* 0x0005e20008000021 */
[----:B------:R-:W-:Y:S04]  /*17d0*/  BSSY.RECONVERGENT B0, `(.L_x_23) ;  /* 0x0000003000007945 */ /* 0x000fe80003800200 */
[----:B------:R-:W-:Y:S05]  /*17e0*/  @P4 BRA `(.L_x_24) ;  /* 0x0000000000044947 */ /* 0x000fea0003800000 */
[----:B------:R-:W-:Y:S05]  /*17f0*/  BPT.TRAP 0x1 ;  /* 0x000000040000795c */ /* 0x000fea0000300000 */
.L_x_24:
[----:B------:R-:W-:Y:S05]  /*1800*/  BSYNC.RECONVERGENT B0 ;  /* 0x0000000000007941 */ /* 0x000fea0003800200 */
.L_x_23:
[----:B------:R-:W-:Y:S02]  /*1810*/  UIADD3 UR6, UPT, UPT, UR42, 0x1, URZ ;  /* 0x000000012a067890 */ /* 0x000fe4000fffe0ff */
[----:B------:R-:W-:Y:S02]  /*1820*/  UIADD3 UR40, UP1, UPT, UR22, 0x80, URZ ;  /* 0x0000008016287890 */ /* 0x000fe4000ff3e0ff */
[----:B------:R-:W-:Y:S02]  /*1830*/  UISETP.NE.AND UP0, UPT, UR6, 0x5, UPT ;  /* 0x000000050600788c */ /* 0x000fe4000bf05270 */
[----:B------:R-:W-:Y:S02]  /*1840*/  USHF.L.U32 UR35, UR29, 0x6, URZ ;  /* 0x000000061d237899 */ /* 0x000fe400080006ff */
[----:B------:R-:W-:Y:S02]  /*1850*/  USEL UR9, URZ, 0x1, UP0 ;  /* 0x00000001ff097887 */ /* 0x000fe40008000000 */
[----:B------:R-:W-:-:S02]  /*1860*/  USEL UR6, UR6, URZ, UP0 ;  /* 0x000000ff06067287 */ /* 0x000fc40008000000 */
[----:B------:R-:W-:Y:S02]  /*1870*/  UIADD3 UR38, UP0, UPT, UR22, 0x180, URZ ;  /* 0x0000018016267890 */ /* 0x000fe4000ff1e0ff */
[----:B------:R-:W-:Y:S01]  /*1880*/  ULEA UR8, UR6, UR4, 0x3 ;  /* 0x0000000406087291 */ /* 0x000fe2000f8e18ff */
[----:B------:R-:W-:Y:S01]  /*1890*/  LOP3.LUT R17, R17, UR9, RZ, 0x3c, !PT ;  /* 0x0000000911117c12 */ /* 0x000fe2000f8e3cff */
[----:B------:R-:W-:Y:S02]  /*18a0*/  UIADD3.X UR41, UPT, UPT, URZ, UR23, URZ, UP1, !UPT ;  /* 0x00000017ff297290 */ /* 0x000fe40008ffe4ff */
[----:B------:R-:W-:Y:S01]  /*18b0*/  UIADD3.X UR39, UPT, UPT, URZ, UR23, URZ, UP0, !UPT ;  /* 0x00000017ff277290 */ /* 0x000fe200087fe4ff */
[----:B-1----:R-:W-:Y:S01]  /*18c0*/  SHF.L.U32 R2, R17, 0x1f, RZ ;  /* 0x0000001f11027819 */ /* 0x002fe200000006ff */
[----:B------:R-:W-:Y:S01]  /*18d0*/  UMOV UR30, 0x0 ;  /* 0x00000000001e7882 */ /* 0x000fe20000000000 */
[----:B------:R-:W-:Y:S01]  /*18e0*/  UMOV UR31, 0x10000000 ;  /* 0x10000000001f7882 */ /* 0x000fe20000000000 */
[----:B------:R-:W-:Y:S01]  /*18f0*/  UMOV UR25, UR33 ;  /* 0x0000002100197c82 */ /* 0x000fe20008000000 */
[----:B------:R1:W1:Y:S01]  /*1900*/  SYNCS.PHASECHK.TRANS64.TRYWAIT P0, [UR8+0x28], R2 ;  /* 0x00002802ff0075a7 */ /* 0x0002620008001108 */
[----:B------:R-:W-:Y:S01]  /*1910*/  ULEA UR8, UR42, UR4, 0xe ;  /* 0x000000042a087291 */ /* 0x000fe2000f8e70ff */
[----:B------:R-:W-:Y:S01]  /*1920*/  UMOV UR28, UR36 ;  /* 0x00000024001c7c82 */ /* 0x000fe20008000000 */
[----:B------:R-:W-:-:S02]  /*1930*/  UMOV UR27, UR35 ;  /* 0x00000023001b7c82 */ /* 0x000fc40008000000 */
[----:B------:R-:W-:Y:S02]  /*1940*/  UIADD3 UR32, UPT, UPT, UR8, 0x8400, URZ ;  /* 0x0000840008207890 */ /* 0x000fe4000fffe0ff */
[----:B------:R-:W-:Y:S02]  /*1950*/  UIADD3 UR24, UPT, UPT, UR8, 0xa400, URZ ;  /* 0x0000a40008187890 */ /* 0x000fe4000fffe0ff */
[----:B------:R-:W-:Y:S02]  /*1960*/  UIADD3 UR16, UPT, UPT, UR8, 0x1c400, URZ ;  /* 0x0001c40008107890 */ /* 0x000fe4000fffe0ff */
[----:B------:R-:W-:Y:S01]  /*1970*/  UIADD3 UR8, UPT, UPT, UR8, 0x1e400, URZ ;  /* 0x0001e40008087890 */ /* 0x000fe2000fffe0ff */
[----:B------:R-:W-:Y:S01]  /*1980*/  UMOV UR17, UR33 ;  /* 0x0000002100117c82 */ /* 0x000fe20008000000 */
[----:B------:R-:W-:Y:S01]  /*1990*/  UMOV UR20, UR36 ;  /* 0x0000002400147c82 */ /* 0x000fe20008000000 */
[----:B------:R-:W-:Y:S01]  /*19a0*/  UMOV UR19, UR35 ;  /* 0x0000002300137c82 */ /* 0x000fe20008000000 */
[----:B------:R1:W-:Y:S01]  /*19b0*/  UTMALDG.3D [UR32], [UR40], desc[UR30] ;  /* 0x00001e20280075b4 */ /* 0x0003e20008011000 */
[----:B------:R-:W-:Y:S01]  /*19c0*/  UMOV UR12, UR36 ;  /* 0x00000024000c7c82 */ /* 0x000fe20008000000 */
[----:B------:R-:W-:Y:S01]  /*19d0*/  UMOV UR9, UR33 ;  /* 0x0000002100097c82 */ /* 0x000fe20008000000 */
[----:B------:R-:W-:Y:S01]  /*19e0*/  UMOV UR11, UR35 ;  /* 0x00000023000b7c82 */ /* 0x000fe20008000000 */
[----:B------:R-:W-:Y:S01]  /*19f0*/  UIADD3 UR29, UPT, UPT, UR29, 0x1, URZ ;  /* 0x000000011d1d7890 */ /* 0x000fe2000fffe0ff */
[----:B------:R-:W-:Y:S01]  /*1a00*/  UMOV UR21, UR5 ;  /* 0x0000000500157c82 */ /* 0x000fe20008000000 */
[----:B------:R-:W-:Y:S01]  /*1a10*/  UMOV UR42, UR6 ;  /* 0x00000006002a7c82 */ /* 0x000fe20008000000 */
[----:B------:R1:W-:Y:S01]  /*1a20*/  UTMALDG.3D [UR24], [UR40], desc[UR30] ;  /* 0x00001e18280075b4 */ /* 0x0003e20008011000 */
[----:B------:R-:W-:Y:S01]  /*1a30*/  UISETP.NE.AND UP0, UPT, UR29, UR5, UPT ;  /* 0x000000051d00728c */ /* 0x000fe2000bf05270 */
[----:B------:R1:W-:Y:S01]  /*1a40*/  UTMALDG.3D [UR16], [UR38], desc[UR30] ;  /* 0x00001e10260075b4 */ /* 0x0003e20008011000 */
[----:B------:R1:W-:Y:S07]  /*1a50*/  UTMALDG.3D [UR8], [UR38], desc[UR30] ;  /* 0x00001e08260075b4 */ /* 0x0003ee0008011000 */
[----:B------:R-:W-:Y:S05]  /*1a60*/  BRA.U UP0, `(.L_x_25) ;  /* 0xfffffffd003c7547 */ /* 0x000fea000b83ffff */
.L_x_20:
[----:B-1----:R-:W-:Y:S01]  /*1a70*/  ULEA UR8, UR6, UR4, 0x3 ;  /* 0x0000000406087291 */ /* 0x002fe2000f8e18ff */
[----:B------:R-:W-:Y:S01]  /*1a80*/  SHF.L.U32 R2, R17, 0x1f, RZ ;  /* 0x0000001f11027819 */ /* 0x000fe200000006ff */
[----:B------:R-:W-:Y:S01]  /*1a90*/  @!P1 SYNCS.ARRIVE.TRANS64.A1T0 RZ, [UR4+0x98], RZ ;  /* 0x000098ffffff99a7 */ /* 0x000fe20008100004 */
[----:B------:R-:W-:-:S06]  /*1aa0*/  UISETP.GT.AND UP0, UPT, UR15, UR14, UPT ;  /* 0x0000000e0f00728c */ /* 0x000fcc000bf04270 */
[----:B--2---:R1:W2:Y:S03]  /*1ab0*/  SYNCS.PHASECHK.TRANS64.TRYWAIT P0, [UR8+0x28], R2 ;  /* 0x00002802ff0075a7 */ /* 0x0042a60008001108 */
[----:B------:R-:W-:Y:S05]  /*1ac0*/  BRA.U !UP0, `(.L_x_26) ;  /* 0x0000000108d07547 */ /* 0x000fea000b800000 */
[----:B------:R-:W-:Y:S02]  /*1ad0*/  UIADD3 UR29, UPT, UPT, UR7, UR21, URZ ;  /* 0x00000015071d7290 */ /* 0x000fe4000fffe0ff */
[----:B------:R-:W-:Y:S02]  /*1ae0*/  UIADD3 UR26, UPT, UPT, UR34, 0x40, URZ ;  /* 0x00000040221a7890 */ /* 0x000fe4000fffe0ff */
[----:B------:R-:W-:Y:S01]  /*1af0*/  UIADD3 UR10, UPT, UPT, UR18, 0x40, URZ ;  /* 0x00000040120a7890 */ /* 0x000fe2000fffe0ff */
[----:B------:R-:W-:-:S11]  /*1b00*/  UMOV UR42, UR6 ;  /* 0x00000006002a7c82 */ /* 0x000fd60008000000 */
.L_x_31:
[----:B-1----:R-:W-:Y:S01]  /*1b10*/  ULEA UR33, UR42, UR4, 0x3 ;  /* 0x000000042a217291 */ /* 0x002fe2000f8e18ff */
[----:B--2---:R-:W-:Y:S01]  /*1b20*/  @!P5 MOV R3, 0x8000 ;  /* 0x000080000003d802 */ /* 0x004fe20000000f00 */
[----:B--2---:R-:W-:Y:S10]  /*1b30*/  @P0 BRA `(.L_x_27) ;  /* 0x00000000000c0947 */ /* 0x004ff40003800000 */
[----:B------:R-:W-:-:S04]  /*1b40*/  SHF.L.U32 R4, R17, 0x1f, RZ ;  /* 0x0000001f11047819 */ /* 0x000fc800000006ff */
[----:B------:R-:W2:Y:S02]  /*1b50*/  SYNCS.PHASECHK.TRANS64.TRYWAIT P0, [UR33+0x28], R4 ;  /* 0x00002804ff0075a7 */ /* 0x000ea40008001121 */
[----:B--2---:R-:W-:Y:S05]  /*1b60*/  @!P0 BRA `(.L_x_28) ;  /* 0x0000007000f88947 */ /* 0x004fea0003800000 */
.L_x_27:
[----:B------:R2:W-:Y:S01]  /*1b70*/  @!P5 SYNCS.ARRIVE.TRANS64 RZ, [UR33], R3 ;  /* 0x00000003ffffd9a7 */ /* 0x0005e20008000021 */
[----:B------:R-:W-:Y:S04]  /*1b80*/  BSSY.RECONVERGENT B0, `(.L_x_29) ;  /* 0x0000003000007945 */ /* 0x000fe80003800200 */
[----:B------:R-:W-:Y:S05]  /*1b90*/  @P4 BRA `(.L_x_30) ;  /* 0x0000000000044947 */ /* 0x000fea0003800000 */
[----:B------:R-:W-:Y:S05]  /*1ba0*/  BPT.TRAP 0x1 ;  /* 0x000000040000795c */ /* 0x000fea0000300000 */
.L_x_30:
[----:B------:R-:W-:Y:S05]  /*1bb0*/  BSYNC.RECONVERGENT B0 ;  /* 0x0000000000007941 */ /* 0x000fea0003800200 */
.L_x_29:
        /* <DEDUP_REMOVED lines=32> */
[----:B------:R1:W-:Y:S02]  /*1dc0*/  UTMALDG.3D [UR24], [UR40], desc[UR30] ;  /* 0x00001e18280075b4 */ /* 0x0003e40008011000 */
[----:B------:R-:W-:Y:S01]  /*1dd0*/  UISETP.NE.AND UP0, UPT, UR21, UR29, UPT ;  /* 0x0000001d1500728c */ /* 0x000fe2000bf05270 */
[----:B------:R1:W-:Y:S01]  /*1de0*/  UTMALDG.3D [UR16], [UR38], desc[UR30] ;  /* 0x00001e10260075b4 */ /* 0x0003e20008011000 */
[----:B------:R1:W-:Y:S07]  /*1df0*/  UTMALDG.3D [UR8], [UR38], desc[UR30] ;  /* 0x00001e08260075b4 */ /* 0x0003ee0008011000 */
[----:B------:R-:W-:Y:S05]  /*1e00*/  BRA.U UP0, `(.L_x_31) ;  /* 0xfffffffd00407547 */ /* 0x000fea000b83ffff */
.L_x_26:
[C---:B-1----:R-:W-:Y:S01]  /*1e10*/  LEA R2, R16.reuse, UR4, 0x3 ;  /* 0x0000000410027c11 */ /* 0x042fe2000f8e18ff */
[----:B------:R-:W-:Y:S01]  /*1e20*/  NOP ;  /* 0x0000000000007918 */ /* 0x000fe20000000000 */
[----:B--2---:R-:W-:Y:S02]  /*1e30*/  SHF.L.U32 R3, R13, 0x1f, RZ ;  /* 0x0000001f0d037819 */ /* 0x004fe400000006ff */
[----:B------:R-:W-:Y:S02]  /*1e40*/  LEA R4, R16, UR4, 0x4 ;  /* 0x0000000410047c11 */ /* 0x000fe4000f8e20ff */
[----:B------:R-:W1:Y:S02]  /*1e50*/  SYNCS.PHASECHK.TRANS64.TRYWAIT P0, [R2+URZ+0xa0], R3 ;  /* 0x0000a003020075a7 */ /* 0x000e6400080011ff */
[----:B-1----:R-:W-:Y:S05]  /*1e60*/  @!P0 BRA `(.L_x_32) ;  /* 0x0000007000508947 */ /* 0x002fea0003800000 */
.L_x_135:
[----:B------:R-:W2:Y:S01]  /*1e70*/  LDS.128 R4, [R4+0x130] ;  /* 0x0001300004047984 */ /* 0x000ea20000000c00 */
[----:B---3--:R-:W-:Y:S01]  /*1e80*/  ISETP.GE.AND P0, PT, R40, 0x1, PT ;  /* 0x000000012800780c */ /* 0x008fe20003f06270 */
[----:B-1----:R-:W-:Y:S01]  /*1e90*/  VIADD R2, R2, 0xb0 ;  /* 0x000000b002027836 */ /* 0x002fe20000000000 */
[----:B------:R-:W-:Y:S01]  /*1ea0*/  @!PT LDS RZ, [RZ] ;  /* 0x00000000fffff984 */ /* 0x000fe20000000800 */
[----:B------:R-:W-:Y:S01]  /*1eb0*/  @!PT LDS RZ, [RZ] ;  /* 0x00000000fffff984 */ /* 0x000fe20000000800 */
[----:B------:R-:W-:Y:S01]  /*1ec0*/  @!PT LDS RZ, [RZ] ;  /* 0x00000000fffff984 */ /* 0x000fe20000000800 */
[----:B------:R-:W-:Y:S01]  /*1ed0*/  @!PT LDS RZ, [RZ] ;  /* 0x00000000fffff984 */ /* 0x000fe20000000800 */
[----:B------:R1:W-:Y:S06]  /*1ee0*/  MEMBAR.ALL.CTA ;  /* 0x0000000000007992 */ /* 0x0003ec0000008000 */
[----:B-1----:R-:W1:Y:S01]  /*1ef0*/  FENCE.VIEW.ASYNC.S ;  /* 0x00000000000073c6 */ /* 0x002e620000000000 */
[----:B------:R-:W-:-:S04]  /*1f00*/  PRMT R2, RZ, 0x654, R2 ;  /* 0x00000654ff027816 */ /* 0x000fc80000000002 */
[----:B-1----:R1:W-:Y:S01]  /*1f10*/  SYNCS.ARRIVE.TRANS64.RED.A1T0 RZ, [R2+URZ], RZ ;  /* 0x000000ff02ff79a7 */ /* 0x0023e200081004ff */
[----:B--2---:R-:W-:-:S13]  /*1f20*/  LOP3.LUT P2, RZ, R6, 0x1, RZ, 0xc0, !PT ;  /* 0x0000000106ff7812 */ /* 0x004fda000784c0ff */
[----:B------:R-:W-:Y:S01]  /*1f30*/  @P2 SHF.R.U32.HI R3, RZ, 0x10, R5 ;  /* 0x00000010ff032819 */ /* 0x000fe20000011605 */
[----:B------:R-:W-:Y:S01]  /*1f40*/  VOTEU.ANY UP0, P2 ;  /* 0x0000000000ff7886 */ /* 0x000fe20001000100 */
[----:B------:R-:W-:Y:S02]  /*1f50*/  @P2 MOV R10, R4 ;  /* 0x00000004000a2202 */ /* 0x000fe40000000f00 */
[----:B------:R-:W-:Y:S02]  /*1f60*/  @P2 R2UR.BROADCAST UR8, R3 ;  /* 0x00000000030822ca */ /* 0x000fe400008e0000 */
[----:B------:R-:W-:-:S11]  /*1f70*/  @P2 LOP3.LUT R9, R5, 0xffff, RZ, 0xc0, !PT ;  /* 0x0000ffff05092812 */ /* 0x000fd600078ec0ff */
[----:B------:R-:W-:Y:S01]  /*1f80*/  @UP0 UMOV UR36, UR8 ;  /* 0x0000000800240c82 */ /* 0x000fe20008000000 */
[----:B-1----:R-:W-:Y:S05]  /*1f90*/  @!P0 BRA `(.L_x_33) ;  /* 0x0000000000b88947 */ /* 0x002fea0003800000 */
[----:B------:R-:W4:Y:S01]  /*1fa0*/  LDC.64 R4, c[0x0][0xb18] ;  /* 0x0002c600ff047b82 */ /* 0x000f220000000a00 */
[----:B------:R-:W-:-:S07]  /*1fb0*/  ISETP.NE.AND P3, PT, R40, 0x1, PT ;  /* 0x000000012800780c */ /* 0x000fce0003f65270 */
[----:B------:R-:W1:Y:S08]  /*1fc0*/  LDC.64 R6, c[0x0][0xb10] ;  /* 0x0002c400ff067b82 */ /* 0x000e700000000a00 */
[----:B------:R-:W2:Y:S08]  /*1fd0*/  LDC R14, c[0x0][0xb20] ;  /* 0x0002c800ff0e7b82 */ /* 0x000eb00000000800 */
[----:B------:R-:W3:Y:S01]  /*1fe0*/  LDC R15, c[0x0][0xb0c] ;  /* 0x0002c300ff0f7b82 */ /* 0x000ee20000000800 */
[----:B----4-:R-:W-:Y:S01]  /*1ff0*/  IMAD.HI.U32 R19, R0, R5, RZ ;  /* 0x0000000500137227 */ /* 0x010fe200078e00ff */
[----:B------:R-:W-:-:S03]  /*2000*/  ISETP.NE.AND P0, PT, R4, 0x1, PT ;  /* 0x000000010400780c */ /* 0x000fc60003f05270 */
[----:B------:R-:W-:-:S03]  /*2010*/  IMAD.HI.U32 R5, R9, R5, RZ ;  /* 0x0000000509057227 */ /* 0x000fc600078e00ff */
[----:B------:R-:W4:Y:S01]  /*2020*/  LDC.64 R2, c[0x0][0xb28] ;  /* 0x0002ca00ff027b82 */ /* 0x000f220000000a00 */
[----:B-1----:R-:W-:-:S04]  /*2030*/  IMAD.HI.U32 R20, R8, R6, RZ ;  /* 0x0000000608147227 */ /* 0x002fc800078e00ff */
[----:B------:R-:W-:Y:S01]  /*2040*/  IMAD.HI.U32 R21, R10, R6, RZ ;  /* 0x000000060a157227 */ /* 0x000fe200078e00ff */
[----:B------:R-:W-:Y:S02]  /*2050*/  SHF.R.U32.HI R20, RZ, R7, R20 ;  /* 0x00000007ff147219 */ /* 0x000fe40000011614 */
[-C--:B--2---:R-:W-:Y:S02]  /*2060*/  SHF.R.U32.HI R19, RZ, R14.reuse, R19 ;  /* 0x0000000eff137219 */ /* 0x084fe40000011613 */
[----:B------:R-:W-:Y:S02]  /*2070*/  SHF.R.U32.HI R5, RZ, R14, R5 ;  /* 0x0000000eff057219 */ /* 0x000fe40000011605 */
[----:B------:R-:W-:Y:S02]  /*2080*/  SEL R19, R0, R19, !P0 ;  /* 0x0000001300137207 */ /* 0x000fe40004000000 */
[----:B------:R-:W-:Y:S02]  /*2090*/  SHF.R.U32.HI R21, RZ, R7, R21 ;  /* 0x00000007ff157219 */ /* 0x000fe40000011615 */
[----:B---3--:R-:W-:-:S02]  /*20a0*/  ISETP.NE.AND P1, PT, R15, 0x1, PT ;  /* 0x000000010f00780c */ /* 0x008fc40003f25270 */
[----:B------:R-:W-:Y:S02]  /*20b0*/  SEL R5, R9, R5, !P0 ;  /* 0x0000000509057207 */ /* 0x000fe40004000000 */
[----:B------:R-:W-:Y:S02]  /*20c0*/  SEL R20, R8, R20, !P1 ;  /* 0x0000001408147207 */ /* 0x000fe40004800000 */
[----:B------:R-:W-:Y:S01]  /*20d0*/  SEL R21, R10, R21, !P1 ;  /* 0x000000150a157207 */ /* 0x000fe20004800000 */
[----:B----4-:R-:W-:-:S04]  /*20e0*/  IMAD.HI.U32 R18, R19, R2, RZ ;  /* 0x0000000213127227 */ /* 0x010fc800078e00ff */
        /* <DEDUP_REMOVED lines=10> */
[----:B------:R-:W-:-:S04]  /*2190*/  @!P0 IMAD.HI.U32 R7, R21, R2, RZ ;  /* 0x0000000215078227 */ /* 0x000fc800078e00ff */
[----:B------:R-:W-:Y:S01]  /*21a0*/  IMAD.MOV R2, RZ, RZ, -R6 ;  /* 0x000000ffff027224 */ /* 0x000fe200078e0a06 */
[----:B------:R-:W-:Y:S02]  /*21b0*/  @!P0 SHF.R.U32.HI R3, RZ, R3, R7 ;  /* 0x00000003ff038219 */ /* 0x000fe40000011607 */
[----:B------:R-:W-:Y:S01]  /*21c0*/  IADD3 R7, PT, PT, -R5, RZ, RZ ;  /* 0x000000ff05077210 */ /* 0x000fe20007ffe1ff */
[----:B------:R-:W-:Y:S01]  /*21d0*/  IMAD R2, R40, R2, R5 ;  /* 0x0000000228027224 */ /* 0x000fe200078e0205 */
        /* <DEDUP_REMOVED lines=10> */
.L_x_33:
[----:B------:R-:W1:Y:S02]  /*2280*/  LDCU UR8, c[0x0][0xb30] ;  /* 0x00016600ff0877ac */ /* 0x000e640008000800 */
[----:B-1----:R-:W-:-:S09]  /*2290*/  UISETP.NE.AND UP0, UPT, UR8, 0x1, UPT ;  /* 0x000000010800788c */ /* 0x002fd2000bf05270 */
[----:B------:R-:W-:Y:S05]  /*22a0*/  BRA.U UP0, `(.L_x_34) ;  /* 0x0000000100407547 */ /* 0x000fea000b800000 */
[----:B------:R-:W1:Y:S08]  /*22b0*/  LDC.64 R4, c[0x0][0xb10] ;  /* 0x0002c400ff047b82 */ /* 0x000e700000000a00 */
[----:B------:R-:W2:Y:S08]  /*22c0*/  LDC.64 R2, c[0x0][0xb18] ;  /* 0x0002c600ff027b82 */ /* 0x000eb00000000a00 */
[----:B------:R-:W3:Y:S08]  /*22d0*/  LDC R6, c[0x0][0xb20] ;  /* 0x0002c800ff067b82 */ /* 0x000ef00000000800 */
[----:B------:R-:W4:Y:S01]  /*22e0*/  LDC R7, c[0x0][0xb0c] ;  /* 0x0002c300ff077b82 */ /* 0x000f220000000800 */
[----:B-1----:R-:W-:-:S05]  /*22f0*/  IMAD.HI.U32 R4, R10, R4, RZ ;  /* 0x000000040a047227 */ /* 0x002fca00078e00ff */
[----:B------:R-:W-:Y:S01]  /*2300*/  SHF.R.U32.HI R4, RZ, R5, R4 ;  /* 0x00000005ff047219 */ /* 0x000fe20000011604 */
[----:B--2---:R-:W-:Y:S01]  /*2310*/  IMAD.HI.U32 R3, R9, R3, RZ ;  /* 0x0000000309037227 */ /* 0x004fe200078e00ff */
[----:B------:R-:W-:-:S04]  /*2320*/  ISETP.NE.AND P0, PT, R2, 0x1, PT ;  /* 0x000000010200780c */ /* 0x000fc80003f05270 */
[----:B---3--:R-:W-:-:S04]  /*2330*/  SHF.R.U32.HI R3, RZ, R6, R3 ;  /* 0x00000006ff037219 */ /* 0x008fc80000011603 */
[----:B------:R-:W-:Y:S02]  /*2340*/  SEL R3, R9, R3, !P0 ;  /* 0x0000000309037207 */ /* 0x000fe40004000000 */
[----:B----4-:R-:W-:-:S04]  /*2350*/  ISETP.NE.AND P1, PT, R7, 0x1, PT ;  /* 0x000000010700780c */ /* 0x010fc80003f25270 */
[----:B------:R-:W-:-:S05]  /*2360*/  SEL R4, R10, R4, !P1 ;  /* 0x000000040a047207 */ /* 0x000fca0004800000 */
[----:B------:R-:W-:Y:S02]  /*2370*/  IMAD.IADD R5, R3, 0x1, -R4 ;  /* 0x0000000103057824 */ /* 0x000fe400078e0a04 */
[----:B------:R-:W-:Y:S02]  /*2380*/  IMAD.IADD R3, R4, 0x1, -R3 ;  /* 0x0000000104037824 */ /* 0x000fe400078e0a03 */
[----:B------:R-:W-:Y:S02]  /*2390*/  IMAD R10, R5, R7, R10 ;  /* 0x00000007050a7224 */ /* 0x000fe400078e020a */
[----:B------:R-:W-:-:S07]  /*23a0*/  IMAD R9, R3, R2, R9 ;  /* 0x0000000203097224 */ /* 0x000fce00078e0209 */
.L_x_34:
[----:B------:R-:W-:Y:S01]  /*23b0*/  VIADD R16, R16, 0x1 ;  /* 0x0000000110107836 */ /* 0x000fe20000000000 */
[----:B------:R-:W-:Y:S01]  /*23c0*/  PLOP3.LUT P1, PT, PT, PT, PT, 0x80, 0x8 ;  /* 0x000000000008781c */ /* 0x000fe20003f2f070 */
[----:B------:R-:W-:Y:S02]  /*23d0*/  IMAD.IADD R15, R10, 0x1, R87 ;  /* 0x000000010a0f7824 */ /* 0x000fe400078e0257 */
[----:B------:R-:W-:Y:S01]  /*23e0*/  IMAD.IADD R14, R9, 0x1, R86 ;  /* 0x00000001090e7824 */ /* 0x000fe200078e0256 */
[----:B------:R-:W-:-:S04]  /*23f0*/  ISETP.NE.AND P0, PT, R16, 0x2, PT ;  /* 0x000000021000780c */ /* 0x000fc80003f05270 */
[----:B------:R-:W-:Y:S02]  /*2400*/  SEL R2, RZ, 0x1, P0 ;  /* 0x00000001ff027807 */ /* 0x000fe40000000000 */
[----:B------:R-:W-:Y:S02]  /*2410*/  SEL R16, R16, RZ, P0 ;  /* 0x000000ff10107207 */ /* 0x000fe40000000000 */
[----:B------:R-:W-:Y:S01]  /*2420*/  LOP3.LUT R13, R13, R2, RZ, 0x3c, !PT ;  /* 0x000000020d0d7212 */ /* 0x000fe200078e3cff */
[----:B------:R-:W-:Y:S06]  /*2430*/  @P2 BRA `(.L_x_35) ;  /* 0xfffffff000482947 */ /* 0x000fec000383ffff */
[----:B------:R-:W-:Y:S01]  /*2440*/  UIADD3 UR4, UPT, UPT, UR4, 0x28, URZ ;  /* 0x0000002804047890 */ /* 0x000fe2000fffe0ff */
[----:B------:R-:W-:-:S03]  /*2450*/  SHF.L.U32 R2, R17, 0x1f, RZ ;  /* 0x0000001f11027819 */ /* 0x000fc600000006ff */
[----:B------:R-:W-:-:S09]  /*2460*/  ULEA UR5, UR6, UR4, 0x3 ;  /* 0x0000000406057291 */ /* 0x000fd2000f8e18ff */
[----:B------:R-:W1:Y:S02]  /*2470*/  SYNCS.PHASECHK.TRANS64.TRYWAIT P0, [UR5], R2 ;  /* 0x00000002ff0075a7 */ /* 0x000e640008001105 */
[----:B-1----:R-:W-:Y:S05]  /*2480*/  @!P0 BRA `(.L_x_36) ;  /* 0x0000006800dc8947 */ /* 0x002fea0003800000 */
.L_x_137:
[----:B------:R-:W-:-:S04]  /*2490*/  UIADD3 UR6, UPT, UPT, UR6, 0x1, URZ ;  /* 0x0000000106067890 */ /* 0x000fc8000fffe0ff */
[----:B------:R-:W-:-:S04]  /*24a0*/  UISETP.NE.AND UP0, UPT, UR6, 0x5, UPT ;  /* 0x000000050600788c */ /* 0x000fc8000bf05270 */
[----:B------:R-:W-:Y:S02]  /*24b0*/  USEL UR7, URZ, 0x1, UP0 ;  /* 0x00000001ff077887 */ /* 0x000fe40008000000 */
[----:B------:R-:W-:-:S04]  /*24c0*/  USEL UR6, UR6, URZ, UP0 ;  /* 0x000000ff06067287 */ /* 0x000fc80008000000 */
[----:B------:R-:W-:Y:S01]  /*24d0*/  ULEA UR5, UR6, UR4, 0x3 ;  /* 0x0000000406057291 */ /* 0x000fe2000f8e18ff */
[----:B-1----:R-:W-:-:S04]  /*24e0*/  LOP3.LUT R2, R17, UR7, RZ, 0x3c, !PT ;  /* 0x0000000711027c12 */ /* 0x002fc8000f8e3cff */
[----:B------:R-:W-:-:S04]  /*24f0*/  SHF.L.U32 R3, R2, 0x1f, RZ ;  /* 0x0000001f02037819 */ /* 0x000fc800000006ff */
[----:B------:R-:W1:Y:S02]  /*2500*/  SYNCS.PHASECHK.TRANS64.TRYWAIT P0, [UR5], R3 ;  /* 0x00000003ff0075a7 */ /* 0x000e640008001105 */
[----:B-1----:R-:W-:Y:S05]  /*2510*/  @!P0 BRA `(.L_x_37) ;  /* 0x0000006800d08947 */ /* 0x002fea0003800000 */
.L_x_139:
[----:B------:R-:W-:-:S04]  /*2520*/  UIADD3 UR6, UPT, UPT, UR6, 0x1, URZ ;  /* 0x0000000106067890 */ /* 0x000fc8000fffe0ff */
[----:B------:R-:W-:-:S04]  /*2530*/  UISETP.NE.AND UP0, UPT, UR6, 0x5, UPT ;  /* 0x000000050600788c */ /* 0x000fc8000bf05270 */
[----:B------:R-:W-:Y:S02]  /*2540*/  USEL UR7, URZ, 0x1, UP0 ;  /* 0x00000001ff077887 */ /* 0x000fe40008000000 */
[----:B------:R-:W-:-:S04]  /*2550*/  USEL UR6, UR6, URZ, UP0 ;  /* 0x000000ff06067287 */ /* 0x000fc80008000000 */
[----:B------:R-:W-:Y:S01]  /*2560*/  ULEA UR5, UR6, UR4, 0x3 ;  /* 0x0000000406057291 */ /* 0x000fe2000f8e18ff */
[----:B------:R-:W-:-:S04]  /*2570*/  LOP3.LUT R2, R2, UR7, RZ, 0x3c, !PT ;  /* 0x0000000702027c12 */ /* 0x000fc8000f8e3cff */
[----:B-1----:R-:W-:-:S04]  /*2580*/  SHF.L.U32 R3, R2, 0x1f, RZ ;  /* 0x0000001f02037819 */ /* 0x002fc800000006ff */
[----:B------:R-:W1:Y:S02]  /*2590*/  SYNCS.PHASECHK.TRANS64.TRYWAIT P0, [UR5], R3 ;  /* 0x00000003ff0075a7 */ /* 0x000e640008001105 */
[----:B-1----:R-:W-:Y:S05]  /*25a0*/  @!P0 BRA `(.L_x_38) ;  /* 0x0000006800c48947 */ /* 0x002fea0003800000 */
.L_x_141:
        /* <DEDUP_REMOVED lines=9> */
.L_x_143:
[----:B------:R-:W-:-:S04]  /*2640*/  UIADD3 UR6, UPT, UPT, UR6, 0x1, URZ ;  /* 0x0000000106067890 */ /* 0x000fc8000fffe0ff */
[----:B------:R-:W-:-:S04]  /*2650*/  UISETP.NE.AND UP0, UPT, UR6, 0x5, UPT ;  /* 0x000000050600788c */ /* 0x000fc8000bf05270 */
[----:B------:R-:W-:Y:S02]  /*2660*/  USEL UR5, URZ, 0x1, UP0 ;  /* 0x00000001ff057887 */ /* 0x000fe40008000000 */
[----:B------:R-:W-:-:S04]  /*2670*/  USEL UR6, UR6, URZ, UP0 ;  /* 0x000000ff06067287 */ /* 0x000fc80008000000 */
[----:B------:R-:W-:Y:S01]  /*2680*/  ULEA UR6, UR6, UR4, 0x3 ;  /* 0x0000000406067291 */ /* 0x000fe2000f8e18ff */
[----:B------:R-:W-:-:S04]  /*2690*/  LOP3.LUT R2, R2, UR5, RZ, 0x3c, !PT ;  /* 0x0000000502027c12 */ /* 0x000fc8000f8e3cff */
[----:B------:R-:W-:Y:S01]  /*26a0*/  SHF.L.U32 R2, R2, 0x1f, RZ ;  /* 0x0000001f02027819 */ /* 0x000fe200000006ff */
[----:B-1--4-:R-:W-:-:S07]  /*26b0*/  IMAD.U32 R0, RZ, RZ, UR6 ;  /* 0x00000006ff007e24 */ /* 0x012fce000f8e00ff */
.L_x_40:
[----:B-1----:R1:W2:Y:S02]  /*26c0*/  SYNCS.PHASECHK.TRANS64.TRYWAIT P0, [R0+URZ], R2 ;  /* 0x00000002000075a7 */ /* 0x0022a400080011ff */
[----:B--2---:R-:W-:Y:S05]  /*26d0*/  @!P0 NANOSLEEP.SYNCS 0x989680 ;  /* 0x009896800000895d */ /* 0x004fea0003900000 */
[----:B------:R-:W2:Y:S02]  /*26e0*/  @!P0 SYNCS.PHASECHK.TRANS64 P0, [R0+URZ], R2 ;  /* 0x00000002000085a7 */ /* 0x000ea400080010ff */
[----:B--2---:R-:W-:Y:S05]  /*26f0*/  @P0 EXIT ;  /* 0x000000000000094d */ /* 0x004fea0003800000 */
[----:B------:R-:W-:Y:S05]  /*2700*/  BRA `(.L_x_40) ;  /* 0xfffffffc00ec7947 */ /* 0x000fea000383ffff */
.L_x_17:
[----:B------:R-:W-:-:S04]  /*2710*/  UISETP.NE.AND UP1, UPT, UR37, URZ, UPT ;  /* 0x000000ff2500728c */ /* 0x000fc8000bf25270 */
[----:B------:R-:W-:-:S09]  /*2720*/  UISETP.NE.OR UP1, UPT, UR8, 0x1, UP1 ;  /* 0x000000010800788c */ /* 0x000fd20008f25670 */
[----:B------:R-:W-:Y:S05]  /*2730*/  BRA.U UP1, `(.L_x_41) ;  /* 0x0000000501487547 */ /* 0x000fea000b800000 */
[----:B------:R-:W-:Y:S01]  /*2740*/  ISETP.NE.AND P2, PT, R2, RZ, PT ;  /* 0x000000ff0200720c */ /* 0x000fe20003f45270 */
[----:B------:R-:W-:Y:S01]  /*2750*/  IMAD.MOV.U32 R12, RZ, RZ, 0x1 ;  /* 0x00000001ff0c7424 */ /* 0x000fe200078e00ff */
[----:B------:R-:W-:Y:S02]  /*2760*/  CS2R R10, SRZ ;  /* 0x00000000000a7805 */ /* 0x000fe4000001ff00 */
[----:B------:R-:W-:Y:S01]  /*2770*/  CS2R R8, SRZ ;  /* 0x0000000000087805 */ /* 0x000fe2000001ff00 */
[----:B------:R-:W-:Y:S01]  /*2780*/  UMOV UR4, 0x400 ;  /* 0x0000040000047882 */ /* 0x000fe20000000000 */
[----:B------:R-:W-:Y:S01]  /*2790*/  UMOV UR6, URZ ;  /* 0x000000ff00067c82 */ /* 0x000fe20008000000 */
[----:B------:R-:W-:-:S12]  /*27a0*/  ULEA UR37, UR37, UR4, 0x18 ;  /* 0x0000000425257291 */ /* 0x000fd8000f8ec0ff */
.L_x_45:
[----:B------:R-:W-:Y:S02]  /*27b0*/  LEA R0, R8, UR37, 0x3 ;  /* 0x0000002508007c11 */ /* 0x000fe4000f8e18ff */
[----:B------:R-:W-:-:S03]  /*27c0*/  SHF.L.U32 R4, R9, 0x1f, RZ ;  /* 0x0000001f09047819 */ /* 0x000fc600000006ff */
[----:B------:R-:W-:Y:S01]  /*27d0*/  VIADD R5, R0, 0x110 ;  /* 0x0000011000057836 */ /* 0x000fe20000000000 */
[----:B------:R-:W1:Y:S02]  /*27e0*/  SYNCS.PHASECHK.TRANS64.TRYWAIT P0, [R0+URZ+0x100], R4 ;  /* 0x00010004000075a7 */ /* 0x000e6400080011ff */
[----:B-1----:R-:W-:Y:S05]  /*27f0*/  @!P0 BRA `(.L_x_42) ;  /* 0x0000006800608947 */ /* 0x002fea0003800000 */
.L_x_144:
[----:B------:R-:W-:Y:S01]  /*2800*/  ULEA UR5, UR6, UR37, 0x3 ;  /* 0x0000002506057291 */ /* 0x000fe2000f8e18ff */
[----:B-1----:R-:W-:Y:S01]  /*2810*/  PRMT R0, RZ, 0x654, R5 ;  /* 0x00000654ff007816 */ /* 0x002fe20000000005 */
[----:B------:R-:W-:Y:S01]  /*2820*/  @!P2 IMAD.MOV.U32 R4, RZ, RZ, 0x10 ;  /* 0x00000010ff04a424 */ /* 0x000fe200078e00ff */
[----:B------:R-:W-:Y:S01]  /*2830*/  SHF.L.U32 R5, R12, 0x1f, RZ ;  /* 0x0000001f0c057819 */ /* 0x000fe200000006ff */
[----:B------:R-:W-:Y:S01]  /*2840*/  UIADD3 UR4, UPT, UPT, UR5, 0xa0, URZ ;  /* 0x000000a005047890 */ /* 0x000fe2000fffe0ff */
[----:B------:R1:W-:Y:S05]  /*2850*/  SYNCS.ARRIVE.TRANS64.RED.A1T0 RZ, [R0+URZ], RZ ;  /* 0x000000ff00ff79a7 */ /* 0x0003ea00081004ff */
[----:B------:R-:W-:Y:S01]  /*2860*/  IMAD.U32 R6, RZ, RZ, UR4 ;  /* 0x00000004ff067e24 */ /* 0x000fe2000f8e00ff */
[----:B------:R-:W2:Y:S04]  /*2870*/  SYNCS.PHASECHK.TRANS64.TRYWAIT P0, [UR5+0xb0], R5 ;  /* 0x0000b005ff0075a7 */ /* 0x000ea80008001105 */
[----:B------:R-:W-:Y:S01]  /*2880*/  PRMT R6, R2, 0x654, R6 ;  /* 0x0000065402067816 */ /* 0x000fe20000000006 */
[----:B-12---:R-:W-:Y:S06]  /*2890*/  @!P0 BRA `(.L_x_43) ;  /* 0x00000068004c8947 */ /* 0x006fec0003800000 */
.L_x_146:
[----:B------:R-:W-:Y:S01]  /*28a0*/  ULEA UR4, UR6, UR37, 0x4 ;  /* 0x0000002506047291 */ /* 0x000fe2000f8e20ff */
[----:B------:R-:W-:Y:S01]  /*28b0*/  SEL R3, R6, R3, !P2 ;  /* 0x0000000306037207 */ /* 0x000fe20005000000 */
[----:B------:R-:W-:Y:S01]  /*28c0*/  UIADD3 UR5, UPT, UPT, UR5, 0xa0, URZ ;  /* 0x000000a005057890 */ /* 0x000fe2000fffe0ff */
[----:B-1----:R-:W-:Y:S01]  /*28d0*/  LEA R0, R11, UR37, 0x3 ;  /* 0x000000250b007c11 */ /* 0x002fe2000f8e18ff */
[----:B------:R-:W-:Y:S01]  /*28e0*/  UIADD3 UR4, UPT, UPT, UR4, 0x130, URZ ;  /* 0x0000013004047890 */ /* 0x000fe2000fffe0ff */
[----:B------:R1:W-:Y:S01]  /*28f0*/  @!P2 SYNCS.ARRIVE.TRANS64.RED RZ, [R3+URZ], R4 ;  /* 0x0000000403ffa9a7 */ /* 0x0003e200080004ff */
[----:B------:R-:W-:Y:S01]  /*2900*/  UIADD3 UR6, UPT, UPT, UR6, 0x1, URZ ;  /* 0x0000000106067890 */ /* 0x000fe2000fffe0ff */
[----:B------:R-:W-:-:S03]  /*2910*/  VIADD R8, R8, 0x1 ;  /* 0x0000000108087836 */ /* 0x000fc60000000000 */
[----:B------:R-:W-:Y:S02]  /*2920*/  UISETP.NE.AND UP0, UPT, UR6, 0x2, UPT ;  /* 0x000000020600788c */ /* 0x000fe4000bf05270 */
[----:B------:R-:W-:Y:S01]  /*2930*/  ISETP.NE.AND P0, PT, R8, 0x2, PT ;  /* 0x000000020800780c */ /* 0x000fe20003f05270 */
[----:B------:R-:W-:Y:S06]  /*2940*/  UGETNEXTWORKID.BROADCAST [UR4], [UR5] ;  /* 0x00000000040073ca */ /* 0x000fec0008000100 */
[----:B------:R-:W-:Y:S02]  /*2950*/  USEL UR4, URZ, 0x1, UP0 ;  /* 0x00000001ff047887 */ /* 0x000fe40008000000 */
[----:B------:R-:W-:-:S04]  /*2960*/  USEL UR6, UR6, URZ, UP0 ;  /* 0x000000ff06067287 */ /* 0x000fc80008000000 */
[----:B------:R-:W-:Y:S02]  /*2970*/  LOP3.LUT R12, R12, UR4, RZ, 0x3c, !PT ;  /* 0x000000040c0c7c12 */ /* 0x000fe4000f8e3cff */
[----:B-1----:R-:W-:-:S04]  /*2980*/  SHF.L.U32 R4, R10, 0x1f, RZ ;  /* 0x0000001f0a047819 */ /* 0x002fc800000006ff */
[----:B------:R-:W1:Y:S02]  /*2990*/  SYNCS.PHASECHK.TRANS64.TRYWAIT P1, [R0+URZ+0xa0], R4 ;  /* 0x0000a004000075a7 */ /* 0x000e6400080211ff */
[----:B-1----:R-:W-:Y:S05]  /*29a0*/  @!P1 BRA `(.L_x_44) ;  /* 0x0000006800209947 */ /* 0x002fea0003800000 */
.L_x_147:
[C---:B-1----:R-:W-:Y:S01]  /*29b0*/  LEA R4, R11.reuse, UR37, 0x4 ;  /* 0x000000250b047c11 */ /* 0x042fe2000f8e20ff */
[----:B------:R-:W-:Y:S01]  /*29c0*/  VIADD R0, R0, 0xb0 ;  /* 0x000000b000007836 */ /* 0x000fe20000000000 */
[----:B------:R-:W-:Y:S01]  /*29d0*/  SEL R8, R8, RZ, P0 ;  /* 0x000000ff08087207 */ /* 0x000fe20000000000 */
[----:B------:R-:W-:-:S03]  /*29e0*/  VIADD R11, R11, 0x1 ;  /* 0x000000010b0b7836 */ /* 0x000fc60000000000 */
[----:B------:R-:W1:Y:S01]  /*29f0*/  LDS.128 R4, [R4+0x130] ;  /* 0x0001300004047984 */ /* 0x000e620000000c00 */
[----:B------:R-:W-:Y:S02]  /*2a00*/  PRMT R0, RZ, 0x654, R0 ;  /* 0x00000654ff007816 */ /* 0x000fe40000000000 */
[C---:B------:R-:W-:Y:S01]  /*2a10*/  ISETP.NE.AND P1, PT, R11.reuse, 0x2, PT ;  /* 0x000000020b00780c */ /* 0x040fe20003f25270 */
[----:B------:R-:W-:Y:S01]  /*2a20*/  @!PT LDS RZ, [RZ] ;  /* 0x00000000fffff984 */ /* 0x000fe20000000800 */
[----:B------:R-:W-:Y:S01]  /*2a30*/  @!PT LDS RZ, [RZ] ;  /* 0x00000000fffff984 */ /* 0x000fe20000000800 */
[----:B------:R-:W-:Y:S01]  /*2a40*/  @!PT LDS RZ, [RZ] ;  /* 0x00000000fffff984 */ /* 0x000fe20000000800 */
[----:B------:R-:W-:Y:S01]  /*2a50*/  @!PT LDS RZ, [RZ] ;  /* 0x00000000fffff984 */ /* 0x000fe20000000800 */
[----:B------:R2:W-:Y:S06]  /*2a60*/  MEMBAR.ALL.CTA ;  /* 0x0000000000007992 */ /* 0x0005ec0000008000 */
[----:B--2---:R-:W2:Y:S01]  /*2a70*/  FENCE.VIEW.ASYNC.S ;  /* 0x00000000000073c6 */ /* 0x004ea20000000000 */
[----:B------:R-:W-:Y:S01]  /*2a80*/  SEL R11, R11, RZ, P1 ;  /* 0x000000ff0b0b7207 */ /* 0x000fe20000800000 */
[----:B--2---:R2:W-:Y:S01]  /*2a90*/  SYNCS.ARRIVE.TRANS64.RED.A1T0 RZ, [R0+URZ], RZ ;  /* 0x000000ff00ff79a7 */ /* 0x0045e200081004ff */
[----:B-1----:R-:W-:-:S02]  /*2aa0*/  LOP3.LUT P3, RZ, R6, 0x1, RZ, 0xc0, !PT ;  /* 0x0000000106ff7812 */ /* 0x002fc4000786c0ff */
[----:B------:R-:W-:-:S04]  /*2ab0*/  SEL R4, RZ, 0x1, P1 ;  /* 0x00000001ff047807 */ /* 0x000fc80000800000 */
[----:B------:R-:W-:Y:S02]  /*2ac0*/  LOP3.LUT R10, R10, R4, RZ, 0x3c, !PT ;  /* 0x000000040a0a7212 */ /* 0x000fe400078e3cff */
[----:B--2---:R-:W-:-:S04]  /*2ad0*/  SEL R0, RZ, 0x1, P0 ;  /* 0x00000001ff007807 */ /* 0x004fc80000000000 */
[----:B------:R-:W-:Y:S01]  /*2ae0*/  LOP3.LUT R9, R9, R0, RZ, 0x3c, !PT ;  /* 0x0000000009097212 */ /* 0x000fe200078e3cff */
[----:B------:R-:W-:Y:S06]  /*2af0*/  @P3 BRA `(.L_x_45) ;  /* 0xfffffffc002c3947 */ /* 0x000fec000383ffff */
[----:B------:R-:W-:Y:S01]  /*2b00*/  ULEA UR5, UR6, UR37, 0x3 ;  /* 0x0000002506057291 */ /* 0x000fe2000f8e18ff */
[----:B------:R-:W-:-:S08]  /*2b10*/  SHF.L.U32 R2, R12, 0x1f, RZ ;  /* 0x0000001f0c027819 */ /* 0x000fd000000006ff */
[----:B------:R-:W1:Y:S02]  /*2b20*/  SYNCS.PHASECHK.TRANS64 P0, [UR5+0xb0], R2 ;  /* 0x0000b002ff0075a7 */ /* 0x000e640008001005 */
[----:B-1----:R-:W-:Y:S05]  /*2b30*/  @P0 BRA `(.L_x_46) ;  /* 0x0000000000080947 */ /* 0x002fea0003800000 */
[----:B------:R-:W1:Y:S02]  /*2b40*/  SYNCS.PHASECHK.TRANS64.TRYWAIT P0, [UR5+0xb0], R2 ;  /* 0x0000b002ff0075a7 */ /* 0x000e640008001105 */
[----:B-1----:R-:W-:Y:S05]  /*2b50*/  @!P0 BRA `(.L_x_47) ;  /* 0x0000006400c88947 */ /* 0x002fea0003800000 */
.L_x_46:
[----:B------:R-:W-:-:S04]  /*2b60*/  UIADD3 UR4, UPT, UPT, UR6, 0x1, URZ ;  /* 0x0000000106047890 */ /* 0x000fc8000fffe0ff */
[----:B------:R-:W-:-:S04]  /*2b70*/  UISETP.NE.AND UP0, UPT, UR4, 0x2, UPT ;  /* 0x000000020400788c */ /* 0x000fc8000bf05270 */
[----:B------:R-:W-:Y:S02]  /*2b80*/  USEL UR7, URZ, 0x1, UP0 ;  /* 0x00000001ff077887 */ /* 0x000fe40008000000 */
[----:B------:R-:W-:-:S04]  /*2b90*/  USEL UR4, UR4, URZ, UP0 ;  /* 0x000000ff04047287 */ /* 0x000fc80008000000 */
[----:B------:R-:W-:Y:S01]  /*2ba0*/  ULEA UR4, UR4, UR37, 0x3 ;  /* 0x0000002504047291 */ /* 0x000fe2000f8e18ff */
[----:B-1----:R-:W-:-:S04]  /*2bb0*/  LOP3.LUT R2, R12, UR7, RZ, 0x3c, !PT ;  /* 0x000000070c027c12 */ /* 0x002fc8000f8e3cff */
[----:B------:R-:W-:-:S04]  /*2bc0*/  SHF.L.U32 R0, R2, 0x1f, RZ ;  /* 0x0000001f02007819 */ /* 0x000fc800000006ff */
[----:B------:R-:W1:Y:S02]  /*2bd0*/  SYNCS.PHASECHK.TRANS64 P0, [UR4+0xb0], R0 ;  /* 0x0000b000ff0075a7 */ /* 0x000e640008001004 */
[----:B-1----:R-:W-:Y:S05]  /*2be0*/  @P0 EXIT ;  /* 0x000000000000094d */ /* 0x002fea0003800000 */
[----:B------:R-:W-:Y:S02]  /*2bf0*/  SHF.L.U32 R2, R2, 0x1f, RZ ;  /* 0x0000001f02027819 */ /* 0x000fe400000006ff */
[----:B------:R-:W-:-:S07]  /*2c00*/  MOV R0, UR4 ;  /* 0x0000000400007c02 */ /* 0x000fce0008000f00 */
.L_x_48:
[----:B-1----:R1:W2:Y:S02]  /*2c10*/  SYNCS.PHASECHK.TRANS64.TRYWAIT P0, [R0+URZ+0xb0], R2 ;  /* 0x0000b002000075a7 */ /* 0x0022a400080011ff */
[----:B--2---:R-:W-:Y:S05]  /*2c20*/  @!P0 NANOSLEEP.SYNCS 0x989680 ;  /* 0x009896800000895d */ /* 0x004fea0003900000 */
[----:B------:R-:W2:Y:S02]  /*2c30*/  @!P0 SYNCS.PHASECHK.TRANS64 P0, [R0+URZ+0xb0], R2 ;  /* 0x0000b002000085a7 */ /* 0x000ea400080010ff */
[----:B--2---:R-:W-:Y:S05]  /*2c40*/  @P0 EXIT ;  /* 0x000000000000094d */ /* 0x004fea0003800000 */
[----:B------:R-:W-:Y:S05]  /*2c50*/  BRA `(.L_x_48) ;  /* 0xfffffffc00ec7947 */ /* 0x000fea000383ffff */
.L_x_41:
[----:B------:R-:W-:-:S09]  /*2c60*/  UISETP.NE.AND UP1, UPT, UR8, URZ, UPT ;  /* 0x000000ff0800728c */ /* 0x000fd2000bf25270 */
[----:B------:R-:W-:Y:S05]  /*2c70*/  BRA.U UP1, `(.L_x_49) ;  /* 0x0000000d01b47547 */ /* 0x000fea000b800000 */
[----:B------:R-:W-:Y:S01]  /*2c80*/  UMOV UR4, 0x40 ;  /* 0x0000004000047882 */ /* 0x000fe20000000000 */
[----:B------:R-:W-:Y:S01]  /*2c90*/  NOP ;  /* 0x0000000000007918 */ /* 0x000fe20000000000 */
[----:B------:R-:W-:Y:S01]  /*2ca0*/  ULEA UR4, UR37, UR4, 0x18 ;  /* 0x0000000425047291 */ /* 0x000fe2000f8ec0ff */
[----:B------:R-:W-:Y:S02]  /*2cb0*/  UMOV UR5, 0x400 ;  /* 0x0000040000057882 */ /* 0x000fe40000000000 */
[----:B------:R-:W-:-:S06]  /*2cc0*/  ULEA UR37, UR37, UR5, 0x18 ;  /* 0x0000000525257291 */ /* 0x000fcc000f8ec0ff */
[----:B------:R-:W1:Y:S02]  /*2cd0*/  LDS.U8 R0, [UR4+0x1c] ;  /* 0x00001c04ff007984 */ /* 0x000e640008000000 */
[----:B-1----:R-:W-:-:S13]  /*2ce0*/  ISETP.NE.AND P0, PT, R0, RZ, PT ;  /* 0x000000ff0000720c */ /* 0x002fda0003f05270 */
[----:B------:R-:W-:Y:S05]  /*2cf0*/  @P0 BRA `(.L_x_50) ;  /* 0x0000000000580947 */ /* 0x000fea0003800000 */
[----:B------:R-:W-:-:S13]  /*2d00*/  ELECT P0, URZ, PT ;  /* 0x0000000000ff782f */ /* 0x000fda0003800000 */
[----:B------:R-:W-:Y:S05]  /*2d10*/  @!P0 BRA `(.L_x_51) ;  /* 0x0000000000608947 */ /* 0x000fea0003800000 */
[----:B------:R-:W-:Y:S01]  /*2d20*/  UMOV UR5, 0x10 ;  /* 0x0000001000057882 */ /* 0x000fe20000000000 */
[----:B------:R-:W-:Y:S01]  /*2d30*/  HFMA2 R0, -RZ, RZ, 0, 5.9604644775390625e-08 ;  /* 0x00000001ff007431 */ /* 0x000fe200000001ff */
[----:B------:R-:W-:-:S03]  /*2d40*/  MOV R2, 0xffff ;  /* 0x0000ffff00027802 */ /* 0x000fc60000000f00 */
[----:B------:R-:W-:Y:S04]  /*2d50*/  DEPBAR.LE SB1, 0x36 ;  /* 0x00009d800000791a */ /* 0x000fe80000000000 */
[----:B------:R-:W1:Y:S02]  /*2d60*/  UTCATOMSWS.FIND_AND_SET.ALIGN UP0, UR5, UR5 ;  /* 0x00000005000575e3 */ /* 0x000e640008000800 */
[----:B-1----:R-:W-:Y:S01]  /*2d70*/  MOV R3, UR5 ;  /* 0x0000000500037c02 */ /* 0x002fe20008000f00 */
[----:B------:R-:W-:Y:S06]  /*2d80*/  BRA.U UP0, `(.L_x_52) ;  /* 0x0000000100187547 */ /* 0x000fec000b800000 */
.L_x_53:
[----:B------:R-:W-:Y:S05]  /*2d90*/  NANOSLEEP 0x64 ;  /* 0x000000640000795d */ /* 0x000fea0003800000 */
[----:B------:R-:W-:-:S05]  /*2da0*/  UMOV UR5, 0x10 ;  /* 0x0000001000057882 */ /* 0x000fca0000000000 */
[----:B------:R-:W-:Y:S04]  /*2db0*/  DEPBAR.LE SB1, 0x36 ;  /* 0x00009d800000791a */ /* 0x000fe80000000000 */
[----:B------:R-:W1:Y:S02]  /*2dc0*/  UTCATOMSWS.FIND_AND_SET.ALIGN UP0, UR5, UR5 ;  /* 0x00000005000575e3 */ /* 0x000e640008000800 */
[----:B-1----:R-:W-:Y:S01]  /*2dd0*/  MOV R3, UR5 ;  /* 0x0000000500037c02 */ /* 0x002fe20008000f00 */
[----:B------:R-:W-:Y:S05]  /*2de0*/  BRA.U !UP0, `(.L_x_53) ;  /* 0xfffffffd08e87547 */ /* 0x000fea000b83ffff */
.L_x_52:
[-C--:B------:R-:W-:Y:S02]  /*2df0*/  SHF.L.U32 R2, R2, R3.reuse, RZ ;  /* 0x0000000302027219 */ /* 0x080fe400000006ff */
[----:B------:R-:W-:Y:S01]  /*2e00*/  SHF.L.U32 R0, R0, R3, RZ ;  /* 0x0000000300007219 */ /* 0x000fe200000006ff */
[----:B------:R-:W-:Y:S02]  /*2e10*/  IMAD.SHL.U32 R3, R3, 0x20, RZ ;  /* 0x0000002003037824 */ /* 0x000fe400078e00ff */
[----:B------:R1:W-:Y:S04]  /*2e20*/  ATOMS.OR RZ, [UR4+0x14], R2 ;  /* 0x00001402ffff798c */ /* 0x0003e8000b000004 */
[----:B------:R1:W-:Y:S04]  /*2e30*/  ATOMS.OR RZ, [UR4+0x18], R0 ;  /* 0x00001800ffff798c */ /* 0x0003e8000b000004 */
[----:B------:R1:W-:Y:S01]  /*2e40*/  STS [UR37+0x150], R3 ;  /* 0x00015003ff007988 */ /* 0x0003e20008000825 */
[----:B------:R-:W-:Y:S05]  /*2e50*/  BRA `(.L_x_51) ;  /* 0x0000000000107947 */ /* 0x000fea0003800000 */
.L_x_50:
[----:B------:R-:W-:Y:S02]  /*2e60*/  MOV R0, 0xffffffff ;  /* 0xffffffff00007802 */ /* 0x000fe40000000f00 */
[----:B------:R-:W-:-:S03]  /*2e70*/  MOV R2, 0x2ea0 ;  /* 0x00002ea000027802 */ /* 0x000fc60000000f00 */
[----:B------:R1:W-:Y:S04]  /*2e80*/  STS [UR37+0x150], R0 ;  /* 0x00015000ff007988 */ /* 0x0003e80008000825 */
[----:B-1-3-5:R-:W-:Y:S05]  /*2e90*/  CALL.REL.NOINC `($__internal_1_$__cuda_sm10x_tcgen05_guardrail_trap_phase_invalid_during_alloc) ;  /* 0x0000006c00107944 */ /* 0x02afea0003c00000 */
.L_x_51:
[----:B------:R-:W-:Y:S05]  /*2ea0*/  WARPSYNC.ALL ;  /* 0x0000000000007948 */ /* 0x000fea0003800000 */
[----:B------:R-:W2:Y:S01]  /*2eb0*/  S2UR UR5, SR_CgaCtaId ;  /* 0x00000000000579c3 */ /* 0x000ea20000008800 */
[----:B------:R-:W-:Y:S01]  /*2ec0*/  UMOV UR4, 0x400 ;  /* 0x0000040000047882 */ /* 0x000fe20000000000 */
[----:B------:R-:W-:-:S06]  /*2ed0*/  NOP ;  /* 0x0000000000007918 */ /* 0x000fcc0000000000 */
[----:B------:R-:W-:Y:S06]  /*2ee0*/  BAR.ARV 0x6, 0xa0 ;  /* 0x0182800000007b1d */ /* 0x000fec0000002000 */
[----:B------:R-:W4:Y:S01]  /*2ef0*/  LDCU UR7, c[0x0][0x38c] ;  /* 0x00007180ff0777ac */ /* 0x000f220008000800 */
[----:B------:R-:W-:Y:S01]  /*2f00*/  IMAD.MOV.U32 R11, RZ, RZ, 0x1 ;  /* 0x00000001ff0b7424 */ /* 0x000fe200078e00ff */
[----:B------:R-:W-:Y:S01]  /*2f10*/  CS2R R8, SRZ ;  /* 0x0000000000087805 */ /* 0x000fe2000001ff00 */
[----:B------:R-:W-:Y:S01]  /*2f20*/  IMAD.MOV.U32 R10, RZ, RZ, RZ ;  /* 0x000000ffff0a7224 */ /* 0x000fe200078e00ff */
[----:B------:R-:W3:Y:S01]  /*2f30*/  LDCU UR6, c[0x0][0x38c] ;  /* 0x00007180ff0677ac */ /* 0x000ee20008000800 */
[----:B------:R-:W-:Y:S01]  /*2f40*/  UMOV UR15, URZ ;  /* 0x000000ff000f7c82 */ /* 0x000fe20008000000 */
[----:B------:R-:W-:Y:S01]  /*2f50*/  UMOV UR14, URZ ;  /* 0x000000ff000e7c82 */ /* 0x000fe20008000000 */
[----:B--2---:R-:W-:Y:S01]  /*2f60*/  ULEA UR5, UR5, UR4, 0x18 ;  /* 0x0000000405057291 */ /* 0x004fe2000f8ec0ff */
[----:B------:R-:W-:Y:S01]  /*2f70*/  UMOV UR24, 0x0 ;  /* 0x0000000000187882 */ /* 0x000fe20000000000 */
[----:B------:R-:W-:-:S02]  /*2f80*/  UMOV UR25, 0x8218010 ;  /* 0x0821801000197882 */ /* 0x000fc40000000000 */
[----:B------:R-:W-:Y:S02]  /*2f90*/  UIADD3 UR10, UPT, UPT, UR5, 0x8400, URZ ;  /* 0x00008400050a7890 */ /* 0x000fe4000fffe0ff */
[----:B------:R-:W-:Y:S02]  /*2fa0*/  UIADD3 UR11, UPT, UPT, UR5, 0x1c400, URZ ;  /* 0x0001c400050b7890 */ /* 0x000fe4000fffe0ff */
[----:B----4-:R-:W-:Y:S01]  /*2fb0*/  UIADD3 UR7, UPT, UPT, UR7, 0x3f, URZ ;  /* 0x0000003f07077890 */ /* 0x010fe2000fffe0ff */
[----:B-1----:R-:W1:Y:S01]  /*2fc0*/  LDS R0, [UR5+0x150] ;  /* 0x00015005ff007984 */ /* 0x002e620008000800 */
[----:B------:R-:W-:Y:S02]  /*2fd0*/  USHF.R.U32.HI UR10, URZ, 0x4, UR10 ;  /* 0x00000004ff0a7899 */ /* 0x000fe4000801160a */
[----:B------:R-:W-:Y:S02]  /*2fe0*/  USHF.R.S32.HI UR4, URZ, 0x1f, UR7 ;  /* 0x0000001fff047899 */ /* 0x000fe40008011407 */
[----:B------:R-:W-:-:S02]  /*2ff0*/  USHF.R.U32.HI UR11, URZ, 0x4, UR11 ;  /* 0x00000004ff0b7899 */ /* 0x000fc4000801160b */
[----:B------:R-:W-:Y:S02]  /*3000*/  ULEA.HI UR4, UR4, UR7, URZ, 0x6 ;  /* 0x0000000704047291 */ /* 0x000fe4000f8f30ff */
[----:B------:R-:W-:Y:S02]  /*3010*/  ULOP3.LUT UR10, UR10, 0x3fff, URZ, 0xc0, !UPT ;  /* 0x00003fff0a0a7892 */ /* 0x000fe4000f8ec0ff */
[----:B------:R-:W-:Y:S02]  /*3020*/  USHF.R.S32.HI UR4, URZ, 0x6, UR4 ;  /* 0x00000006ff047899 */ /* 0x000fe40008011404 */
[----:B------:R-:W-:Y:S02]  /*3030*/  ULOP3.LUT UR11, UR11, 0x3fff, URZ, 0xc0, !UPT ;  /* 0x00003fff0b0b7892 */ /* 0x000fe4000f8ec0ff */
[----:B------:R-:W-:Y:S01]  /*3040*/  UISETP.LT.AND UP0, UPT, UR4, 0x1, UPT ;  /* 0x000000010400788c */ /* 0x000fe2000bf01270 */
[----:B------:R-:W-:Y:S01]  /*3050*/  UMOV UR22, 0x0 ;  /* 0x0000000000167882 */ /* 0x000fe20000000000 */
[----:B------:R-:W-:-:S02]  /*3060*/  UMOV UR23, 0x8218010 ;  /* 0x0821801000177882 */ /* 0x000fc40000000000 */
[----:B------:R-:W-:Y:S02]  /*3070*/  USEL UR9, UR4, 0x1, !UP0 ;  /* 0x0000000104097887 */ /* 0x000fe4000c000000 */
[----:B------:R-:W-:Y:S02]  /*3080*/  ULOP3.LUT UR10, UR10, 0x2000000, URZ, 0xfc, !UPT ;  /* 0x020000000a0a7892 */ /* 0x000fe4000f8efcff */
[----:B------:R-:W-:Y:S02]  /*3090*/  ULOP3.LUT UR11, UR11, 0x2000000, URZ, 0xfc, !UPT ;  /* 0x020000000b0b7892 */ /* 0x000fe4000f8efcff */
[----:B------:R-:W-:Y:S02]  /*30a0*/  UIADD3 UR9, UPT, UPT, -UR9, URZ, URZ ;  /* 0x000000ff09097290 */ /* 0x000fe4000fffe1ff */
[----:B---3--:R-:W-:Y:S01]  /*30b0*/  UISETP.GE.AND UP3, UPT, UR6, 0x1, UPT ;  /* 0x000000010600788c */ /* 0x008fe2000bf66270 */
[----:B------:R-:W-:Y:S01]  /*30c0*/  UMOV UR20, 0x0 ;  /* 0x0000000000147882 */ /* 0x000fe20000000000 */
[----:B------:R-:W-:Y:S01]  /*30d0*/  UMOV UR21, 0x8218010 ;  /* 0x0821801000157882 */ /* 0x000fe20000000000 */
[----:B------:R-:W-:Y:S01]  /*30e0*/  UMOV UR18, 0x0 ;  /* 0x0000000000127882 */ /* 0x000fe20000000000 */
[----:B------:R-:W-:Y:S01]  /*30f0*/  UMOV UR19, 0x8218010 ;  /* 0x0821801000137882 */ /* 0x000fe20000000000 */
[----:B-1----:R-:W-:-:S15]  /*3100*/  R2UR UR16, R0 ;  /* 0x00000000001072ca */ /* 0x002fde00000e0000 */
.L_x_60:
[----:B------:R-:W-:Y:S02]  /*3110*/  LEA R0, R10, UR5, 0x3 ;  /* 0x000000050a007c11 */ /* 0x000fe4000f8e18ff */
[----:B------:R-:W-:Y:S02]  /*3120*/  SHF.L.U32 R2, R9, 0x1f, RZ ;  /* 0x0000001f09027819 */ /* 0x000fe400000006ff */
[----:B------:R-:W-:Y:S01]  /*3130*/  PLOP3.LUT P0, PT, PT, PT, UP3, 0x80, 0x8 ;  /* 0x000000000008781c */ /* 0x000fe20003f0f038 */
[----:B------:R-:W-:Y:S01]  /*3140*/  VIADD R3, R0, 0xb0 ;  /* 0x000000b000037836 */ /* 0x000fe20000000000 */
[----:B-1----:R-:W1:Y:S02]  /*3150*/  SYNCS.PHASECHK.TRANS64.TRYWAIT P1, [R0+URZ+0xa0], R2 ;  /* 0x0000a002000075a7 */ /* 0x002e6400080211ff */
[----:B-1-3--:R-:W-:Y:S09]  /*3160*/  @!P1 BRA `(.L_x_54) ;  /* 0x00000060005c9947 */ /* 0x00aff20003800000 */
.L_x_149:
[----:B------:R-:W-:Y:S01]  /*3170*/  LEA R4, R10, UR5, 0x4 ;  /* 0x000000050a047c11 */ /* 0x000fe2000f8e20ff */
[----:B------:R-:W-:Y:S01]  /*3180*/  @UP3 ULEA UR6, UR14, UR5, 0x3 ;  /* 0x000000050e063291 */ /* 0x000fe2000f8e18ff */
[----:B------:R-:W-:Y:S01]  /*3190*/  PLOP3.LUT P2, PT, PT, PT, PT, 0x80, 0x8 ;  /* 0x000000000008781c */ /* 0x000fe20003f4f070 */
[----:B------:R-:W-:Y:S01]  /*31a0*/  ULEA UR7, UR15, UR5, 0x3 ;  /* 0x000000050f077291 */ /* 0x000fe2000f8e18ff */
[----:B------:R-:W-:Y:S01]  /*31b0*/  PRMT R3, RZ, 0x654, R3 ;  /* 0x00000654ff037816 */ /* 0x000fe20000000003 */
[----:B------:R-:W-:Y:S01]  /*31c0*/  ULEA UR8, UR15, UR16, 0x7 ;  /* 0x000000100f087291 */ /* 0x000fe2000f8e38ff */
[----:B------:R-:W2:Y:S01]  /*31d0*/  LDS.128 R4, [R4+0x130] ;  /* 0x0001300004047984 */ /* 0x000ea20000000c00 */
[----:B-1----:R-:W-:Y:S02]  /*31e0*/  @P0 SHF.L.U32 R2, R8, 0x1f, RZ ;  /* 0x0000001f08020819 */ /* 0x002fe400000006ff */
[----:B------:R-:W-:Y:S01]  /*31f0*/  SHF.L.U32 R0, R11, 0x1f, RZ ;  /* 0x0000001f0b007819 */ /* 0x000fe200000006ff */
[----:B------:R-:W-:Y:S01]  /*3200*/  @!PT LDS RZ, [RZ] ;  /* 0x00000000fffff984 */ /* 0x000fe20000000800 */
[----:B------:R-:W-:Y:S01]  /*3210*/  @!PT LDS RZ, [RZ] ;  /* 0x00000000fffff984 */ /* 0x000fe20000000800 */
[----:B------:R-:W-:Y:S01]  /*3220*/  @!PT LDS RZ, [RZ] ;  /* 0x00000000fffff984 */ /* 0x000fe20000000800 */
[----:B------:R-:W-:Y:S01]  /*3230*/  @!PT LDS RZ, [RZ] ;  /* 0x00000000fffff984 */ /* 0x000fe20000000800 */
[----:B------:R1:W-:Y:S06]  /*3240*/  MEMBAR.ALL.CTA ;  /* 0x0000000000007992 */ /* 0x0003ec0000008000 */
[----:B-1----:R-:W1:Y:S02]  /*3250*/  FENCE.VIEW.ASYNC.S ;  /* 0x00000000000073c6 */ /* 0x002e640000000000 */
[----:B-1----:R1:W-:Y:S01]  /*3260*/  SYNCS.ARRIVE.TRANS64.RED.A1T0 RZ, [R3+URZ], RZ ;  /* 0x000000ff03ff79a7 */ /* 0x0023e200081004ff */
[----:B------:R1:W3:Y:S01]  /*3270*/  @P0 SYNCS.PHASECHK.TRANS64.TRYWAIT P2, [UR6], R2 ;  /* 0x00000002ff0005a7 */ /* 0x0002e20008041106 */
[----:B--2---:R-:W-:Y:S01]  /*3280*/  LOP3.LUT P1, RZ, R6, 0x1, RZ, 0xc0, !PT ;  /* 0x0000000106ff7812 */ /* 0x004fe2000782c0ff */
[----:B------:R-:W2:Y:S02]  /*3290*/  SYNCS.PHASECHK.TRANS64.TRYWAIT P0, [UR7+0xe0], R0 ;  /* 0x0000e000ff0075a7 */ /* 0x000ea40008001107 */
[----:B-123--:R-:W-:Y:S10]  /*32a0*/  @!P0 BRA `(.L_x_55) ;  /* 0x0000006000208947 */ /* 0x00eff40003800000 */
.L_x_151:
[----:B------:R-:W-:Y:S01]  /*32b0*/  IADD3 R10, PT, PT, R10, 0x1, RZ ;  /* 0x000000010a0a7810 */ /* 0x000fe20007ffe0ff */
[----:B------:R-:W-:Y:S06]  /*32c0*/  BRA.U !UP3, `(.L_x_56) ;  /* 0x000000010bc07547 */ /* 0x000fec000b800000 */
[----:B------:R-:W-:Y:S01]  /*32d0*/  UPLOP3.LUT UP4, UPT, UPT, UPT, UPT, 0x40, 0x4 ;  /* 0x000000000004789c */ /* 0x000fe20003f8e870 */
[----:B------:R-:W-:Y:S01]  /*32e0*/  UMOV UR13, UR9 ;  /* 0x00000009000d7c82 */ /* 0x000fe20008000000 */
[----:B------:R-:W-:Y:S01]  /*32f0*/  UMOV UR12, UR4 ;  /* 0x00000004000c7c82 */ /* 0x000fe20008000000 */
[----:B------:R-:W-:-:S08]  /*3300*/  UMOV UR17, UR14 ;  /* 0x0000000e00117c82 */ /* 0x000fd00008000000 */
.L_x_59:
[----:B------:R-:W-:Y:S02]  /*3310*/  UIADD3 UR13, UPT, UPT, UR13, 0x1, URZ ;  /* 0x000000010d0d7890 */ /* 0x000fe4000fffe0ff */
[----:B--2---:R-:W-:Y:S02]  /*3320*/  ULEA UR6, UR17, UR5, 0x3 ;  /* 0x0000000511067291 */ /* 0x004fe4000f8e18ff */
[----:B------:R-:W-:Y:S01]  /*3330*/  UISETP.NE.AND UP0, UPT, UR13, URZ, UPT ;  /* 0x000000ff0d00728c */ /* 0x000fe2000bf05270 */
[----:B---3--:R-:W-:Y:S10]  /*3340*/  @P2 BRA `(.L_x_57) ;  /* 0x00000000000c2947 */ /* 0x008ff40003800000 */
[----:B-1----:R-:W-:Y:S04]  /*3350*/  SHF.L.U32 R2, R8, 0x1f, RZ ;  /* 0x0000001f08027819 */ /* 0x002fe800000006ff */
[----:B------:R-:W1:Y:S02]  /*3360*/  SYNCS.PHASECHK.TRANS64.TRYWAIT P0, [UR6], R2 ;  /* 0x00000002ff0075a7 */ /* 0x000e640008001106 */
[----:B-1----:R-:W-:Y:S05]  /*3370*/  @!P0 BRA `(.L_x_58) ;  /* 0x0000006000048947 */ /* 0x002fea0003800000 */
.L_x_57:
[----:B------:R-:W-:Y:S01]  /*3380*/  UISETP.NE.AND UP1, UPT, UR12, 0x1, UPT ;  /* 0x000000010c00788c */ /* 0x000fe2000bf25270 */
[----:B------:R-:W-:Y:S01]  /*3390*/  PLOP3.LUT P2, PT, PT, PT, PT, 0x80, 0x8 ;  /* 0x000000000008781c */ /* 0x000fe20003f4f070 */
[----:B------:R-:W-:Y:S02]  /*33a0*/  UIADD3 UR14, UPT, UPT, UR17, 0x1, URZ ;  /* 0x00000001110e7890 */ /* 0x000fe4000fffe0ff */
[----:B------:R-:W-:Y:S02]  /*33b0*/  ULEA UR28, UR17, UR11, 0xa ;  /* 0x0000000b111c7291 */ /* 0x000fe4000f8e50ff */
[----:B------:R-:W-:Y:S01]  /*33c0*/  UISETP.NE.AND UP2, UPT, UR14, 0x5, UPT ;  /* 0x000000050e00788c */ /* 0x000fe2000bf45270 */
[----:B------:R-:W-:Y:S01]  /*33d0*/  PLOP3.LUT P0, PT, PT, PT, UP1, 0x80, 0x8 ;  /* 0x000000000008781c */ /* 0x000fe20003f0f018 */
[----:B------:R-:W-:Y:S02]  /*33e0*/  UIADD3 UR40, UPT, UPT, UR28, 0x80, URZ ;  /* 0x000000801c287890 */ /* 0x000fe4000fffe0ff */
[----:B------:R-:W-:Y:S02]  /*33f0*/  USEL UR27, URZ, 0x1, UP2 ;  /* 0x00000001ff1b7887 */ /* 0x000fe40009000000 */
[----:B------:R-:W-:Y:S02]  /*3400*/  USEL UR14, UR14, URZ, UP2 ;  /* 0x000000ff0e0e7287 */ /* 0x000fe40009000000 */
[----:B------:R-:W-:Y:S02]  /*3410*/  UIADD3 UR36, UPT, UPT, UR28, 0x100, URZ ;  /* 0x000001001c247890 */ /* 0x000fe4000fffe0ff */
[----:B------:R-:W-:Y:S01]  /*3420*/  @UP1 ULEA UR26, UR14, UR5, 0x3 ;  /* 0x000000050e1a1291 */ /* 0x000fe2000f8e18ff */
[----:B------:R-:W-:Y:S01]  /*3430*/  LOP3.LUT R8, R8, UR27, RZ, 0x3c, !PT ;  /* 0x0000001b08087c12 */ /* 0x000fe2000f8e3cff */
[----:B------:R-:W-:Y:S02]  /*3440*/  UIADD3 UR32, UPT, UPT, UR28, 0x180, URZ ;  /* 0x000001801c207890 */ /* 0x000fe4000fffe0ff */
[----:B------:R-:W-:Y:S01]  /*3450*/  UIADD3 UR6, UPT, UPT, UR6, 0x28, URZ ;  /* 0x0000002806067890 */ /* 0x000fe2000fffe0ff */
[----:B-1----:R-:W-:Y:S01]  /*3460*/  @P0 SHF.L.U32 R0, R8, 0x1f, RZ ;  /* 0x0000001f08000819 */ /* 0x002fe200000006ff */
[----:B------:R-:W-:Y:S01]  /*3470*/  UIADD3 UR12, UPT, UPT, UR12, -0x1, URZ ;  /* 0xffffffff0c0c7890 */ /* 0x000fe2000fffe0ff */
[----:B------:R-:W-:Y:S02]  /*3480*/  UMOV UR29, 0x40004040 ;  /* 0x40004040001d7882 */ /* 0x000fe40000000000 */
[----:B------:R2:W3:Y:S01]  /*3490*/  @P0 SYNCS.PHASECHK.TRANS64.TRYWAIT P2, [UR26], R0 ;  /* 0x00000000ff0005a7 */ /* 0x0004e2000804111a */
[----:B------:R-:W-:Y:S01]  /*34a0*/  ULEA UR26, UR17, UR10, 0xa ;  /* 0x0000000a111a7291 */ /* 0x000fe2000f8e50ff */
[----:B------:R-:W-:Y:S01]  /*34b0*/  UMOV UR27, 0x40004040 ;  /* 0x40004040001b7882 */ /* 0x000fe20000000000 */
[----:B------:R-:W-:Y:S02]  /*34c0*/  UMOV UR41, 0x40004040 ;  /* 0x4000404000297882 */ /* 0x000fe40000000000 */
[----:B------:R-:W-:Y:S02]  /*34d0*/  UIADD3 UR38, UPT, UPT, UR26, 0x80, URZ ;  /* 0x000000801a267890 */ /* 0x000fe4000fffe0ff */
[----:B------:R-:W-:Y:S02]  /*34e0*/  UIADD3 UR34, UPT, UPT, UR26, 0x100, URZ ;  /* 0x000001001a227890 */ /* 0x000fe4000fffe0ff */
[----:B------:R-:W-:Y:S01]  /*34f0*/  UIADD3 UR30, UPT, UPT, UR26, 0x180, URZ ;  /* 0x000001801a1e7890 */ /* 0x000fe2000fffe0ff */
[----:B------:R2:W-:Y:S01]  /*3500*/  UTCHMMA gdesc[UR26], gdesc[UR28], tmem[UR8], tmem[UR24], idesc[UR25], UP4 ;  /* 0x00ff181c1a0075ea */ /* 0x0005e2000a000008 */
[----:B------:R-:W-:Y:S01]  /*3510*/  UPLOP3.LUT UP4, UPT, UPT, UPT, UPT, 0x80, 0x8 ;  /* 0x000000000008789c */ /* 0x000fe20003f8f070 */
[----:B------:R-:W-:Y:S01]  /*3520*/  UMOV UR39, 0x40004040 ;  /* 0x4000404000277882 */ /* 0x000fe20000000000 */
[----:B------:R-:W-:Y:S01]  /*3530*/  UMOV UR37, 0x40004040 ;  /* 0x4000404000257882 */ /* 0x000fe20000000000 */
[----:B------:R2:W-:Y:S01]  /*3540*/  UTCHMMA gdesc[UR38], gdesc[UR40], tmem[UR8], tmem[UR22], idesc[UR23], UPT ;  /* 0x00ff1628260075ea */ /* 0x0005e2000b800008 */
[----:B------:R-:W-:Y:S01]  /*3550*/  UMOV UR35, 0x40004040 ;  /* 0x4000404000237882 */ /* 0x000fe20000000000 */
[----:B------:R-:W-:Y:S01]  /*3560*/  UMOV UR33, 0x40004040 ;  /* 0x4000404000217882 */ /* 0x000fe20000000000 */
[----:B------:R-:W-:Y:S01]  /*3570*/  UMOV UR31, 0x40004040 ;  /* 0x40004040001f7882 */ /* 0x000fe20000000000 */
[----:B------:R2:W-:Y:S01]  /*3580*/  UTCHMMA gdesc[UR34], gdesc[UR36], tmem[UR8], tmem[UR20], idesc[UR21], UPT ;  /* 0x00ff1424220075ea */ /* 0x0005e2000b800008 */
[----:B------:R2:W-:Y:S01]  /*3590*/  UTCHMMA gdesc[UR30], gdesc[UR32], tmem[UR8], tmem[UR18], idesc[UR19], UPT ;  /* 0x00ff12201e0075ea */ /* 0x0005e2000b800008 */
[----:B------:R2:W-:Y:S01]  /*35a0*/  UTCBAR [UR6], URZ ;  /* 0x000000ff060073e9 */ /* 0x0005e200080000ff */
[----:B------:R-:W-:Y:S01]  /*35b0*/  UMOV UR17, UR14 ;  /* 0x0000000e00117c82 */ /* 0x000fe20008000000 */
[----:B------:R-:W-:Y:S05]  /*35c0*/  BRA.U UP0, `(.L_x_59) ;  /* 0xfffffffd00507547 */ /* 0x000fea000b83ffff */
.L_x_56:
[----:B------:R-:W-:Y:S01]  /*35d0*/  UIADD3 UR15, UPT, UPT, UR15, 0x1, URZ ;  /* 0x000000010f0f7890 */ /* 0x000fe2000fffe0ff */
[C---:B------:R-:W-:Y:S01]  /*35e0*/  ISETP.NE.AND P0, PT, R10.reuse, 0x2, PT ;  /* 0x000000020a00780c */ /* 0x040fe20003f05270 */
[----:B------:R-:W-:Y:S02]  /*35f0*/  UIADD3 UR7, UPT, UPT, UR7, 0xc0, URZ ;  /* 0x000000c007077890 */ /* 0x000fe4000fffe0ff */
[----:B------:R-:W-:Y:S01]  /*3600*/  UISETP.NE.AND UP0, UPT, UR15, 0x4, UPT ;  /* 0x000000040f00788c */ /* 0x000fe2000bf05270 */
[----:B-12---:R-:W-:Y:S02]  /*3610*/  SEL R0, RZ, 0x1, P0 ;  /* 0x00000001ff007807 */ /* 0x006fe40000000000 */
[----:B------:R-:W-:Y:S01]  /*3620*/  SEL R10, R10, RZ, P0 ;  /* 0x000000ff0a0a7207 */ /* 0x000fe20000000000 */
[----:B------:R-:W-:Y:S01]  /*3630*/  USEL UR6, URZ, 0x1, UP0 ;  /* 0x00000001ff067887 */ /* 0x000fe20008000000 */
[----:B------:R-:W-:Y:S01]  /*3640*/  LOP3.LUT R9, R9, R0, RZ, 0x3c, !PT ;  /* 0x0000000009097212 */ /* 0x000fe200078e3cff */
[----:B------:R-:W-:Y:S01]  /*3650*/  USEL UR15, UR15, URZ, UP0 ;  /* 0x000000ff0f0f7287 */ /* 0x000fe20008000000 */
[----:B------:R1:W-:Y:S03]  /*3660*/  UTCBAR [UR7], URZ ;  /* 0x000000ff070073e9 */ /* 0x0003e600080000ff */
[----:B------:R-:W-:Y:S01]  /*3670*/  LOP3.LUT R11, R11, UR6, RZ, 0x3c, !PT ;  /* 0x000000060b0b7c12 */ /* 0x000fe2000f8e3cff */
[----:B------:R-:W-:Y:S07]  /*3680*/  @P1 BRA `(.L_x_60) ;  /* 0xfffffff800a01947 */ /* 0x000fee000383ffff */
[----:B------:R-:W2:Y:S01]  /*3690*/  S2UR UR4, SR_CgaCtaId ;  /* 0x00000000000479c3 */ /* 0x000ea20000008800 */
[----:B------:R-:W-:Y:S01]  /*36a0*/  ELECT P0, URZ, PT ;  /* 0x0000000000ff782f */ /* 0x000fe20003800000 */
[----:B------:R-:W-:Y:S01]  /*36b0*/  IMAD.MOV.U32 R0, RZ, RZ, 0x1 ;  /* 0x00000001ff007424 */ /* 0x000fe200078e00ff */
[----:B------:R-:W-:Y:S01]  /*36c0*/  UIADD3 UR5, UPT, UPT, UR5, 0xe0, URZ ;  /* 0x000000e005057890 */ /* 0x000fe2000fffe0ff */
[----:B------:R-:W-:Y:S01]  /*36d0*/  SHF.L.U32 R2, R11, 0x1f, RZ ;  /* 0x0000001f0b027819 */ /* 0x000fe200000006ff */
[----:B------:R-:W-:-:S03]  /*36e0*/  UMOV UR6, 0x40 ;  /* 0x0000004000067882 */ /* 0x000fc60000000000 */
[----:B------:R-:W-:Y:S01]  /*36f0*/  UVIRTCOUNT.DEALLOC.SMPOOL 0x80 ;  /* 0x000000800000784c */ /* 0x000fe20000000000 */
[----:B--2---:R-:W-:Y:S02]  /*3700*/  ULEA UR4, UR4, UR6, 0x18 ;  /* 0x0000000604047291 */ /* 0x004fe4000f8ec0ff */
[----:B------:R-:W-:-:S07]  /*3710*/  ULEA UR6, UR15, UR5, 0x3 ;  /* 0x000000050f067291 */ /* 0x000fce000f8e18ff */
[----:B------:R2:W-:Y:S02]  /*3720*/  @P0 STS.U8 [UR4+0x1c], R0 ;  /* 0x00001c00ff000988 */ /* 0x0005e40008000004 */
[----:B------:R-:W4:Y:S02]  /*3730*/  SYNCS.PHASECHK.TRANS64.TRYWAIT P0, [UR6], R2 ;  /* 0x00000002ff0075a7 */ /* 0x000f240008001106 */
[----:B--2-4-:R-:W-:Y:S05]  /*3740*/  @!P0 BRA `(.L_x_61) ;  /* 0x0000005c00288947 */ /* 0x014fea0003800000 */
.L_x_154:
[----:B-1----:R-:W-:-:S04]  /*3750*/  UIADD3 UR7, UPT, UPT, UR15, 0x1, URZ ;  /* 0x000000010f077890 */ /* 0x002fc8000fffe0ff */
[----:B------:R-:W-:-:S04]  /*3760*/  UISETP.NE.AND UP0, UPT, UR7, 0x4, UPT ;  /* 0x000000040700788c */ /* 0x000fc8000bf05270 */
[----:B------:R-:W-:Y:S02]  /*3770*/  USEL UR8, URZ, 0x1, UP0 ;  /* 0x00000001ff087887 */ /* 0x000fe40008000000 */
[----:B------:R-:W-:-:S04]  /*3780*/  USEL UR7, UR7, URZ, UP0 ;  /* 0x000000ff07077287 */ /* 0x000fc80008000000 */
[----:B------:R-:W-:Y:S01]  /*3790*/  ULEA UR6, UR7, UR5, 0x3 ;  /* 0x0000000507067291 */ /* 0x000fe2000f8e18ff */
[----:B--2---:R-:W-:-:S04]  /*37a0*/  LOP3.LUT R2, R11, UR8, RZ, 0x3c, !PT ;  /* 0x000000080b027c12 */ /* 0x004fc8000f8e3cff */
[----:B------:R-:W-:-:S04]  /*37b0*/  SHF.L.U32 R3, R2, 0x1f, RZ ;  /* 0x0000001f02037819 */ /* 0x000fc800000006ff */
[----:B------:R-:W1:Y:S02]  /*37c0*/  SYNCS.PHASECHK.TRANS64.TRYWAIT P0, [UR6], R3 ;  /* 0x00000003ff0075a7 */ /* 0x000e640008001106 */
[----:B-1----:R-:W-:Y:S05]  /*37d0*/  @!P0 BRA `(.L_x_62) ;  /* 0x0000005c001c8947 */ /* 0x002fea0003800000 */
.L_x_156:
        /* <DEDUP_REMOVED lines=9> */
.L_x_158:
[----:B------:R-:W-:-:S04]  /*3870*/  UIADD3 UR7, UPT, UPT, UR7, 0x1, URZ ;  /* 0x0000000107077890 */ /* 0x000fc8000fffe0ff */
[----:B------:R-:W-:-:S04]  /*3880*/  UISETP.NE.AND UP0, UPT, UR7, 0x4, UPT ;  /* 0x000000040700788c */ /* 0x000fc8000bf05270 */
[----:B------:R-:W-:Y:S02]  /*3890*/  USEL UR6, URZ, 0x1, UP0 ;  /* 0x00000001ff067887 */ /* 0x000fe40008000000 */
[----:B------:R-:W-:-:S04]  /*38a0*/  USEL UR7, UR7, URZ, UP0 ;  /* 0x000000ff07077287 */ /* 0x000fc80008000000 */
[----:B------:R-:W-:Y:S01]  /*38b0*/  ULEA UR7, UR7, UR5, 0x3 ;  /* 0x0000000507077291 */ /* 0x000fe2000f8e18ff */
[----:B------:R-:W-:-:S04]  /*38c0*/  LOP3.LUT R2, R2, UR6, RZ, 0x3c, !PT ;  /* 0x0000000602027c12 */ /* 0x000fc8000f8e3cff */
[----:B------:R-:W-:-:S04]  /*38d0*/  SHF.L.U32 R2, R2, 0x1f, RZ ;  /* 0x0000001f02027819 */ /* 0x000fc800000006ff */
[----:B------:R-:W2:Y:S02]  /*38e0*/  SYNCS.PHASECHK.TRANS64.TRYWAIT P0, [UR7], R2 ;  /* 0x00000002ff0075a7 */ /* 0x000ea40008001107 */
[----:B--2---:R-:W-:Y:S05]  /*38f0*/  @!P0 BRA `(.L_x_64) ;  /* 0x0000005c00048947 */ /* 0x004fea0003800000 */
.L_x_160:
[----:B------:R-:W-:Y:S01]  /*3900*/  NOP ;  /* 0x0000000000007918 */ /* 0x000fe20000000000 */
[----:B-1----:R-:W1:Y:S01]  /*3910*/  LDS R0, [UR4+0x14] ;  /* 0x00001404ff007984 */ /* 0x002e620008000800 */
[----:B------:R-:W-:Y:S01]  /*3920*/  ULOP3.LUT UR6, UR16, 0xffff, URZ, 0xc0, !UPT ;  /* 0x0000ffff10067892 */ /* 0x000fe2000f8ec0ff */
[----:B------:R-:W-:Y:S01]  /*3930*/  UMOV UR8, 0xffff ;  /* 0x0000ffff00087882 */ /* 0x000fe20000000000 */
[----:B------:R-:W-:Y:S02]  /*3940*/  UMOV UR5, 0x1 ;  /* 0x0000000100057882 */ /* 0x000fe40000000000 */
[----:B------:R-:W-:-:S04]  /*3950*/  USHF.R.U32.HI UR6, URZ, 0x5, UR6 ;  /* 0x00000005ff067899 */ /* 0x000fc80008011606 */
[----:B------:R-:W-:Y:S02]  /*3960*/  USHF.L.U32 UR8, UR8, UR6, URZ ;  /* 0x0000000608087299 */ /* 0x000fe400080006ff */
[----:B------:R-:W-:-:S04]  /*3970*/  USHF.L.U32 UR5, UR5, UR6, URZ ;  /* 0x0000000605057299 */ /* 0x000fc800080006ff */
[----:B-1----:R-:W-:-:S04]  /*3980*/  LOP3.LUT R0, R0, UR8, RZ, 0xc0, !PT ;  /* 0x0000000800007c12 */ /* 0x002fc8000f8ec0ff */
[----:B------:R-:W-:-:S13]  /*3990*/  ISETP.NE.AND P0, PT, R0, UR8, PT ;  /* 0x0000000800007c0c */ /* 0x000fda000bf05270 */
[----:B------:R-:W-:Y:S05]  /*39a0*/  @P0 BRA `(.L_x_65) ;  /* 0x0000000000580947 */ /* 0x000fea0003800000 */
[----:B------:R-:W1:Y:S02]  /*39b0*/  LDS R0, [UR4+0x18] ;  /* 0x00001804ff007984 */ /* 0x000e640008000800 */
[----:B-1----:R-:W-:-:S04]  /*39c0*/  LOP3.LUT R0, R0, UR5, RZ, 0xc0, !PT ;  /* 0x0000000500007c12 */ /* 0x002fc8000f8ec0ff */
[----:B------:R-:W-:-:S13]  /*39d0*/  ISETP.NE.AND P0, PT, R0, UR5, PT ;  /* 0x0000000500007c0c */ /* 0x000fda000bf05270 */
[----:B------:R-:W-:Y:S05]  /*39e0*/  @P0 BRA `(.L_x_66) ;  /* 0x00000000003c0947 */ /* 0x000fea0003800000 */
[----:B------:R-:W1:Y:S01]  /*39f0*/  S2R R2, SR_LANEID ;  /* 0x0000000000027919 */ /* 0x000e620000000000 */
[----:B------:R-:W-:Y:S01]  /*3a00*/  ULOP3.LUT UR8, URZ, UR8, URZ, 0x33, !UPT ;  /* 0x00000008ff087292 */ /* 0x000fe2000f8e33ff */
[----:B------:R-:W-:Y:S02]  /*3a10*/  VOTEU.ANY UR7, UPT, PT ;  /* 0x0000000000077886 */ /* 0x000fe400038e0100 */
[----:B------:R-:W-:-:S03]  /*3a20*/  UFLO.U32 UR7, UR7 ;  /* 0x00000007000772bd */ /* 0x000fc600080e0000 */
[----:B------:R-:W-:-:S04]  /*3a30*/  IMAD.U32 R0, RZ, RZ, UR8 ;  /* 0x00000008ff007e24 */ /* 0x000fc8000f8e00ff */
[----:B------:R2:W4:Y:S02]  /*3a40*/  REDUX UR6, R0 ;  /* 0x00000000000673c4 */ /* 0x0005240000000000 */
[----:B------:R1:W-:Y:S02]  /*3a50*/  UTCATOMSWS.AND URZ, UR8 ;  /* 0x0000000800ff79e3 */ /* 0x0003e40008000000 */
[----:B-1----:R-:W-:Y:S02]  /*3a60*/  ISETP.EQ.U32.AND P0, PT, R2, UR7, PT ;  /* 0x0000000702007c0c */ /* 0x002fe4000bf02070 */
[----:B--2---:R-:W-:Y:S02]  /*3a70*/  LOP3.LUT R0, RZ, UR5, RZ, 0x33, !PT ;  /* 0x00000005ff007c12 */ /* 0x004fe4000f8e33ff */
[----:B----4-:R-:W-:Y:S02]  /*3a80*/  MOV R2, UR6 ;  /* 0x0000000600027c02 */ /* 0x010fe40008000f00 */
[----:B------:R-:W1:Y:S07]  /*3a90*/  REDUX UR5, R0 ;  /* 0x00000000000573c4 */ /* 0x000e6e0000000000 */
[----:B------:R2:W-:Y:S01]  /*3aa0*/  @P0 ATOMS.AND RZ, [UR4+0x14], R2 ;  /* 0x00001402ffff098c */ /* 0x0005e2000a800004 */
[----:B-1----:R-:W-:-:S05]  /*3ab0*/  IMAD.U32 R0, RZ, RZ, UR5 ;  /* 0x00000005ff007e24 */ /* 0x002fca000f8e00ff */
[----:B------:R2:W-:Y:S01]  /*3ac0*/  @P0 ATOMS.AND RZ, [UR4+0x18], R0 ;  /* 0x00001800ffff098c */ /* 0x0005e2000a800004 */
[----:B------:R-:W-:Y:S05]  /*3ad0*/  BRA `(.L_x_67) ;  /* 0x0000000000147947 */ /* 0x000fea0003800000 */
.L_x_66:
[----:B------:R-:W-:Y:S02]  /*3ae0*/  MOV R2, 0x3b00 ;  /* 0x00003b0000027802 */ /* 0x000fe40000000f00 */
[----:B---3-5:R-:W-:Y:S05]  /*3af0*/  CALL.REL.NOINC `($__internal_0_$__cuda_sm10x_tcgen05_guardrail_trap_col_being_dealloced_not_returned_by_alloc) ;  /* 0x0000005c00ec7944 */ /* 0x028fea0003c00000 */
[----:B------:R-:W-:Y:S05]  /*3b00*/  BRA `(.L_x_67) ;  /* 0x0000000000087947 */ /* 0x000fea0003800000 */
.L_x_65:
[----:B------:R-:W-:Y:S02]  /*3b10*/  MOV R2, 0x3b30 ;  /* 0x00003b3000027802 */ /* 0x000fe40000000f00 */
[----:B---3-5:R-:W-:Y:S05]  /*3b20*/  CALL.REL.NOINC `($__internal_2_$__cuda_sm10x_tcgen05_guardrail_trap_unallocated_columns_being_dealloced) ;  /* 0x0000005c00f87944 */ /* 0x028fea0003c00000 */
.L_x_67:
[----:B------:R-:W-:Y:S01]  /*3b30*/  NOP ;  /* 0x0000000000007918 */ /* 0x000fe20000000000 */
[----:B------:R-:W-:Y:S05]  /*3b40*/  EXIT ;  /* 0x000000000000794d */ /* 0x000fea0003800000 */
.L_x_49:
[----:B------:R-:W-:-:S09]  /*3b50*/  UISETP.NE.OR UP2, UPT, UR8, 0x3, !UP2 ;  /* 0x000000030800788c */ /* 0x000fd2000d745670 */
[----:B------:R-:W-:Y:S05]  /*3b60*/  BRA.U UP2, `(.L_x_68) ;  /* 0x0000001102087547 */ /* 0x000fea000b800000 */
[----:B------:R-:W1:Y:S01]  /*3b70*/  LDC R0, c[0x0][0xb30] ;  /* 0x0002cc00ff007b82 */ /* 0x000e620000000800 */
[----:B------:R-:W2:Y:S01]  /*3b80*/  LDCU.64 UR8, c[0x0][0x888] ;  /* 0x00011100ff0877ac */ /* 0x000ea20008000a00 */
[----:B------:R-:W-:Y:S02]  /*3b90*/  HFMA2 R27, -RZ, RZ, 0, 0 ;  /* 0x00000000ff1b7431 */ /* 0x000fe400000001ff */
[----:B------:R-:W-:Y:S01]  /*3ba0*/  IMAD.MOV.U32 R29, RZ, RZ, 0x1 ;  /* 0x00000001ff1d7424 */ /* 0x000fe200078e00ff */
[----:B------:R-:W-:Y:S01]  /*3bb0*/  MOV R25, 0x2000 ;  /* 0x0000200000197802 */ /* 0x000fe20000000f00 */
[----:B------:R-:W4:Y:S01]  /*3bc0*/  LDCU.64 UR4, c[0x0][0x890] ;  /* 0x00011200ff0477ac */ /* 0x000f220008000a00 */
[----:B------:R-:W-:Y:S01]  /*3bd0*/  IMAD.MOV.U32 R28, RZ, RZ, RZ ;  /* 0x000000ffff1c7224 */ /* 0x000fe200078e00ff */
[----:B------:R-:W3:Y:S01]  /*3be0*/  LDC R24, c[0x0][0x370] ;  /* 0x0000dc00ff187b82 */ /* 0x000ee20000000800 */
[----:B------:R-:W-:Y:S01]  /*3bf0*/  UMOV UR7, 0x400 ;  /* 0x0000040000077882 */ /* 0x000fe20000000000 */
[----:B------:R-:W-:-:S02]  /*3c00*/  UPLOP3.LUT UP1, UPT, UPT, UPT, UPT, 0x40, 0x4 ;  /* 0x000000000004789c */ /* 0x000fc40003f2e870 */
[----:B------:R-:W-:-:S04]  /*3c10*/  ULEA UR7, UR37, UR7, 0x18 ;  /* 0x0000000725077291 */ /* 0x000fc8000f8ec0ff */
[----:B------:R-:W3:Y:S01]  /*3c20*/  LDC R3, c[0x0][0xb0c] ;  /* 0x0002c300ff037b82 */ /* 0x000ee20000000800 */
[----:B------:R-:W-:Y:S02]  /*3c30*/  UIADD3 UR13, UPT, UPT, UR7, 0x68, URZ ;  /* 0x00000068070d7890 */ /* 0x000fe4000fffe0ff */
[----:B--2---:R-:W-:Y:S02]  /*3c40*/  UISETP.NE.U32.AND UP2, UPT, UR8, URZ, UPT ;  /* 0x000000ff0800728c */ /* 0x004fe4000bf45070 */
[----:B------:R-:W-:Y:S02]  /*3c50*/  UIADD3 UR33, UPT, UPT, UR7, 0x50, URZ ;  /* 0x0000005007217890 */ /* 0x000fe4000fffe0ff */
[----:B----4-:R-:W-:Y:S01]  /*3c60*/  UISETP.NE.U32.AND UP3, UPT, UR4, URZ, UPT ;  /* 0x000000ff0400728c */ /* 0x010fe2000bf65070 */
[----:B------:R-:W2:Y:S01]  /*3c70*/  LDC R18, c[0x0][0xb20] ;  /* 0x0002c800ff127b82 */ /* 0x000ea20000000800 */
[----:B-1----:R-:W-:Y:S01]  /*3c80*/  ISETP.NE.AND P1, PT, R0, 0x1, PT ;  /* 0x000000010000780c */ /* 0x002fe20003f25270 */
[----:B------:R-:W-:-:S02]  /*3c90*/  UISETP.NE.AND.EX UP2, UPT, UR9, URZ, UPT, UP2 ;  /* 0x000000ff0900728c */ /* 0x000fc4000bf45320 */
[----:B------:R-:W-:Y:S02]  /*3ca0*/  UIADD3 UR25, UPT, UPT, UR7, 0x58, URZ ;  /* 0x0000005807197890 */ /* 0x000fe4000fffe0ff */
[----:B------:R-:W-:Y:S02]  /*3cb0*/  UIADD3 UR17, UPT, UPT, UR7, 0x60, URZ ;  /* 0x0000006007117890 */ /* 0x000fe4000fffe0ff */
[----:B------:R-:W1:Y:S01]  /*3cc0*/  LDC.64 R30, c[0x0][0x348] ;  /* 0x0000d200ff1e7b82 */ /* 0x000e620000000a00 */
[----:B------:R-:W-:Y:S02]  /*3cd0*/  UPRMT UR13, UR37, 0x654, UR13 ;  /* 0x00000654250d7896 */ /* 0x000fe4000800000d */
[----:B------:R-:W-:-:S05]  /*3ce0*/  UISETP.NE.AND.EX UP3, UPT, UR5, URZ, UPT, UP3 ;  /* 0x000000ff0500728c */ /* 0x000fca000bf65330 */
[----:B------:R-:W4:Y:S08]  /*3cf0*/  LDC.64 R16, c[0x0][0xb10] ;  /* 0x0002c400ff107b82 */ /* 0x000f300000000a00 */
[----:B------:R-:W1:Y:S08]  /*3d00*/  LDC.64 R6, c[0x0][0xb18] ;  /* 0x0002c600ff067b82 */ /* 0x000e700000000a00 */
[----:B------:R-:W1:Y:S08]  /*3d10*/  LDC.64 R4, c[0x0][0xb28] ;  /* 0x0002ca00ff047b82 */ /* 0x000e700000000a00 */
[----:B--23--:R-:W1:Y:S02]  /*3d20*/  LDC R19, c[0x0][0x374] ;  /* 0x0000dd00ff137b82 */ /* 0x00ce640000000800 */
.L_x_79:
[C---:B------:R-:W-:Y:S02]  /*3d30*/  LEA R0, R28.reuse, UR7, 0x3 ;  /* 0x000000071c007c11 */ /* 0x040fe4000f8e18ff */
[----:B------:R-:W-:Y:S02]  /*3d40*/  SHF.L.U32 R2, R27, 0x1f, RZ ;  /* 0x0000001f1b027819 */ /* 0x000fe400000006ff */
[----:B------:R-:W-:Y:S02]  /*3d50*/  LEA R20, R28, UR7, 0x4 ;  /* 0x000000071c147c11 */ /* 0x000fe4000f8e20ff */
[----:B--2---:R-:W2:Y:S02]  /*3d60*/  SYNCS.PHASECHK.TRANS64.TRYWAIT P0, [R0+URZ+0xa0], R2 ;  /* 0x0000a002000075a7 */ /* 0x004ea400080011ff */
[----:B--2---:R-:W-:Y:S05]  /*3d70*/  @!P0 BRA `(.L_x_69) ;  /* 0x0000005400fc8947 */ /* 0x004fea0003800000 */
.L_x_161:
[----:B------:R-:W-:Y:S01]  /*3d80*/  ISETP.GE.AND P0, PT, R40, 0x1, PT ;  /* 0x000000012800780c */ /* 0x000fe20003f06270 */
[----:B------:R-:W3:Y:S01]  /*3d90*/  LDS.128 R20, [R20+0x130] ;  /* 0x0001300014147984 */ /* 0x000ee20000000c00 */
[----:B--2---:R-:W-:Y:S01]  /*3da0*/  VIADD R0, R0, 0xb0 ;  /* 0x000000b000007836 */ /* 0x004fe20000000000 */
[----:B------:R-:W-:Y:S01]  /*3db0*/  @!PT LDS RZ, [RZ] ;  /* 0x00000000fffff984 */ /* 0x000fe20000000800 */
[----:B------:R-:W-:Y:S01]  /*3dc0*/  @!PT LDS RZ, [RZ] ;  /* 0x00000000fffff984 */ /* 0x000fe20000000800 */
[----:B------:R-:W-:Y:S01]  /*3dd0*/  @!PT LDS RZ, [RZ] ;  /* 0x00000000fffff984 */ /* 0x000fe20000000800 */
[----:B------:R-:W-:Y:S01]  /*3de0*/  @!PT LDS RZ, [RZ] ;  /* 0x00000000fffff984 */ /* 0x000fe20000000800 */
[----:B------:R2:W-:Y:S06]  /*3df0*/  MEMBAR.ALL.CTA ;  /* 0x0000000000007992 */ /* 0x0005ec0000008000 */
[----:B--2---:R-:W2:Y:S01]  /*3e00*/  FENCE.VIEW.ASYNC.S ;  /* 0x00000000000073c6 */ /* 0x004ea20000000000 */
[----:B------:R-:W-:Y:S04]  /*3e10*/  PRMT R0, RZ, 0x654, R0 ;  /* 0x00000654ff007816 */ /* 0x000fe80000000000 */
[----:B--2---:R2:W-:Y:S01]  /*3e20*/  SYNCS.ARRIVE.TRANS64.RED.A1T0 RZ, [R0+URZ], RZ ;  /* 0x000000ff00ff79a7 */ /* 0x0045e200081004ff */
[----:B---3--:R-:W-:Y:S11]  /*3e30*/  LOP3.LUT P3, RZ, R22, 0x1, RZ, 0xc0, !PT ;  /* 0x0000000116ff7812 */ /* 0x008ff6000786c0ff */
[----:B------:R-:W-:Y:S02]  /*3e40*/  @!UPT UIADD3 URZ, UPT, UPT, URZ, URZ, URZ ;  /* 0x000000fffffff290 */ /* 0x000fe4000fffe0ff */
[----:B------:R-:W-:Y:S02]  /*3e50*/  @P3 MOV R11, R20 ;  /* 0x00000014000b3202 */ /* 0x000fe40000000f00 */
[----:B------:R-:W-:Y:S01]  /*3e60*/  @P3 LOP3.LUT R10, R21, 0xffff, RZ, 0xc0, !PT ;  /* 0x0000ffff150a3812 */ /* 0x000fe200078ec0ff */
[----:B--2---:R-:W-:Y:S06]  /*3e70*/  @!P0 BRA `(.L_x_70) ;  /* 0x0000000000a48947 */ /* 0x004fec0003800000 */
[-C--:B-1----:R-:W-:Y:S01]  /*3e80*/  IMAD.HI.U32 R0, R19, R7.reuse, RZ ;  /* 0x0000000713007227 */ /* 0x082fe200078e00ff */
[----:B------:R-:W-:Y:S02]  /*3e90*/  ISETP.NE.AND P0, PT, R6, 0x1, PT ;  /* 0x000000010600780c */ /* 0x000fe40003f05270 */
[----:B------:R-:W-:Y:S01]  /*3ea0*/  ISETP.NE.AND P2, PT, R40, 0x1, PT ;  /* 0x000000012800780c */ /* 0x000fe20003f45270 */
[----:B----4-:R-:W-:Y:S01]  /*3eb0*/  IMAD.HI.U32 R9, R24, R16, RZ ;  /* 0x0000001018097227 */ /* 0x010fe200078e00ff */
[----:B------:R-:W-:Y:S02]  /*3ec0*/  SHF.R.U32.HI R0, RZ, R18, R0 ;  /* 0x00000012ff007219 */ /* 0x000fe40000011600 */
[----:B------:R-:W-:Y:S01]  /*3ed0*/  ISETP.NE.AND P4, PT, R3, 0x1, PT ;  /* 0x000000010300780c */ /* 0x000fe20003f85270 */
[----:B------:R-:W-:Y:S01]  /*3ee0*/  IMAD.HI.U32 R13, R10, R7, RZ ;  /* 0x000000070a0d7227 */ /* 0x000fe200078e00ff */
[----:B------:R-:W-:Y:S02]  /*3ef0*/  SHF.R.U32.HI R9, RZ, R17, R9 ;  /* 0x00000011ff097219 */ /* 0x000fe40000011609 */
[----:B------:R-:W-:Y:S01]  /*3f00*/  SEL R0, R19, R0, !P0 ;  /* 0x0000000013007207 */ /* 0x000fe20004000000 */
[----:B------:R-:W-:Y:S01]  /*3f10*/  IMAD.HI.U32 R12, R11, R16, RZ ;  /* 0x000000100b0c7227 */ /* 0x000fe200078e00ff */
[----:B------:R-:W-:Y:S03]  /*3f20*/  SEL R9, R24, R9, !P4 ;  /* 0x0000000918097207 */ /* 0x000fe60006000000 */
[-C--:B------:R-:W-:Y:S01]  /*3f30*/  IMAD.HI.U32 R8, R0, R4.reuse, RZ ;  /* 0x0000000400087227 */ /* 0x080fe200078e00ff */
[----:B------:R-:W-:Y:S03]  /*3f40*/  SHF.R.U32.HI R12, RZ, R17, R12 ;  /* 0x00000011ff0c7219 */ /* 0x000fe6000001160c */
[----:B------:R-:W-:Y:S01]  /*3f50*/  IMAD.HI.U32 R2, R9, R4, RZ ;  /* 0x0000000409027227 */ /* 0x000fe200078e00ff */
[-C--:B------:R-:W-:Y:S02]  /*3f60*/  @P2 SHF.R.U32.HI R0, RZ, R5.reuse, R8 ;  /* 0x00000005ff002219 */ /* 0x080fe40000011608 */
[----:B------:R-:W-:Y:S02]  /*3f70*/  SHF.R.U32.HI R8, RZ, R18, R13 ;  /* 0x00000012ff087219 */ /* 0x000fe4000001160d */
[----:B------:R-:W-:Y:S01]  /*3f80*/  @P2 SHF.R.U32.HI R9, RZ, R5, R2 ;  /* 0x00000005ff092219 */ /* 0x000fe20000011602 */
[----:B------:R-:W-:Y:S01]  /*3f90*/  IMAD R0, R40, R0, RZ ;  /* 0x0000000028007224 */ /* 0x000fe200078e02ff */
[----:B------:R-:W-:Y:S02]  /*3fa0*/  SEL R8, R10, R8, !P0 ;  /* 0x000000080a087207 */ /* 0x000fe40004000000 */
[----:B------:R-:W-:Y:S01]  /*3fb0*/  SEL R2, R11, R12, !P4 ;  /* 0x0000000c0b027207 */ /* 0x000fe20006000000 */
[----:B------:R-:W-:Y:S01]  /*3fc0*/  IMAD R12, R40, R9, RZ ;  /* 0x00000009280c7224 */ /* 0x000fe200078e02ff */
[C---:B------:R-:W-:Y:S01]  /*3fd0*/  ISETP.GE.AND P0, PT, R8.reuse, R0, PT ;  /* 0x000000000800720c */ /* 0x040fe20003f06270 */
[----:B------:R-:W-:Y:S03]  /*3fe0*/  IMAD.HI.U32 R0, R8, R4, RZ ;  /* 0x0000000408007227 */ /* 0x000fe600078e00ff */
[----:B------:R-:W-:Y:S02]  /*3ff0*/  ISETP.GE.OR P0, PT, R2, R12, P0 ;  /* 0x0000000c0200720c */ /* 0x000fe40000706670 */
[-C--:B------:R-:W-:Y:S04]  /*4000*/  SHF.R.U32.HI R0, RZ, R5.reuse, R0 ;  /* 0x00000005ff007219 */ /* 0x080fe80000011600 */
[----:B------:R-:W-:Y:S05]  /*4010*/  SEL R13, R8, R0, !P2 ;  /* 0x00000000080d7207 */ /* 0x000fea0005000000 */
[----:B------:R-:W-:Y:S02]  /*4020*/  IMAD.MOV R12, RZ, RZ, -R13 ;  /* 0x000000ffff0c7224 */ /* 0x000fe400078e0a0d */
[----:B------:R-:W-:Y:S04]  /*4030*/  @!P0 IMAD.HI.U32 R0, R2, R4, RZ ;  /* 0x0000000402008227 */ /* 0x000fe800078e00ff */
[----:B------:R-:W-:Y:S01]  /*4040*/  IMAD R12, R40, R12, R8 ;  /* 0x0000000c280c7224 */ /* 0x000fe200078e0208 */
[----:B------:R-:W-:Y:S04]  /*4050*/  @!P0 SHF.R.U32.HI R0, RZ, R5, R0 ;  /* 0x00000005ff008219 */ /* 0x000fe80000011600 */
[----:B------:R-:W-:Y:S04]  /*4060*/  @!P0 SEL R0, R2, R0, !P2 ;  /* 0x0000000002008207 */ /* 0x000fe80005000000 */
[----:B------:R-:W-:Y:S01]  /*4070*/  @!P0 IADD3 R13, PT, PT, R13, -R0, RZ ;  /* 0x800000000d0d8210 */ /* 0x000fe20007ffe0ff */
[----:B------:R-:W-:Y:S01]  /*4080*/  @!P0 IMAD R0, R9, R12, R0 ;  /* 0x0000000c09008224 */ /* 0x000fe200078e0200 */
[----:B------:R-:W-:Y:S01]  /*4090*/  IADD3 R9, PT, PT, -R8, RZ, RZ ;  /* 0x000000ff08097210 */ /* 0x000fe20007ffe1ff */
[--C-:B------:R-:W-:Y:S02]  /*40a0*/  IMAD.MOV R12, RZ, RZ, -R2.reuse ;  /* 0x000000ffff0c7224 */ /* 0x100fe400078e0a02 */
[----:B------:R-:W-:Y:S02]  /*40b0*/  @!P0 IMAD R8, R13, R40, R2 ;  /* 0x000000280d088224 */ /* 0x000fe400078e0202 */
[----:B------:R-:W-:Y:S02]  /*40c0*/  @!P0 IMAD.MOV.U32 R2, RZ, RZ, R0 ;  /* 0x000000ffff028224 */ /* 0x000fe400078e0000 */
[----:B------:R-:W-:Y:S02]  /*40d0*/  IMAD R11, R3, R12, R11 ;  /* 0x0000000c030b7224 */ /* 0x000fe400078e020b */
[----:B------:R-:W-:Y:S02]  /*40e0*/  IMAD R10, R6, R9, R10 ;  /* 0x00000009060a7224 */ /* 0x000fe400078e020a */
[----:B------:R-:W-:Y:S02]  /*40f0*/  IMAD R11, R2, R3, R11 ;  /* 0x00000003020b7224 */ /* 0x000fe400078e020b */
[----:B------:R-:W-:Y:S02]  /*4100*/  IMAD R10, R8, R6, R10 ;  /* 0x00000006080a7224 */ /* 0x000fe400078e020a */
.L_x_70:
[----:B------:R-:W-:Y:S05]  /*4110*/  BRA.U UP1, `(.L_x_71) ;  /* 0x0000000101107547 */ /* 0x000fea000b800000 */
[----:B------:R-:W-:Y:S04]  /*4120*/  MOV R2, UR6 ;  /* 0x0000000600027c02 */ /* 0x000fe80008000f00 */
[----:B------:R-:W-:Y:S04]  /*4130*/  SHF.L.U32 R2, R2, 0x1f, RZ ;  /* 0x0000001f02027819 */ /* 0x000fe800000006ff */
[----:B------:R-:W2:Y:S02]  /*4140*/  SYNCS.PHASECHK.TRANS64.TRYWAIT P0, [UR7+0x98], R2 ;  /* 0x00009802ff0075a7 */ /* 0x000ea40008001107 */
[----:B--2---:R-:W-:Y:S05]  /*4150*/  @!P0 BRA `(.L_x_72) ;  /* 0x0000005400188947 */ /* 0x004fea0003800000 */
.L_x_71:
[----:B------:R-:W-:Y:S02]  /*4160*/  R2UR UR35, R15 ;  /* 0x000000000f2372ca */ /* 0x000fe400000e0000 */
[----:B------:R-:W-:Y:S02]  /*4170*/  R2UR UR34, R14 ;  /* 0x000000000e2272ca */ /* 0x000fe400000e0000 */
[----:B------:R-:W-:Y:S02]  /*4180*/  ISETP.NE.U32.AND P2, PT, RZ, UR4, PT ;  /* 0x00000004ff007c0c */ /* 0x000fe4000bf45070 */
[----:B------:R-:W-:Y:S02]  /*4190*/  SHF.L.U32 R14, R29, 0x1f, RZ ;  /* 0x0000001f1d0e7819 */ /* 0x000fe400000006ff */
[----:B------:R-:W-:Y:S05]  /*41a0*/  ISETP.NE.AND.EX P2, PT, RZ, UR5, PT, P2 ;  /* 0x00000005ff007c0c */ /* 0x000fea000bf45320 */
[----:B------:R-:W-:Y:S02]  /*41b0*/  USHF.L.U32 UR35, UR35, 0x7, URZ ;  /* 0x0000000723237899 */ /* 0x000fe400080006ff */
[----:B------:R-:W-:Y:S01]  /*41c0*/  USHF.L.U32 UR34, UR34, 0x7, URZ ;  /* 0x0000000722227899 */ /* 0x000fe200080006ff */
[----:B------:R-:W-:Y:S11]  /*41d0*/  BRA.U !UP3, `(.L_x_73) ;  /* 0x000000010b347547 */ /* 0x000ff6000b800000 */
[----:B------:R-:W-:Y:S01]  /*41e0*/  UPLOP3.LUT UP0, UPT, UPT, UPT, UP2, 0x80, 0x8 ;  /* 0x000000000008789c */ /* 0x000fe20003f0f020 */
[----:B--2---:R-:W-:Y:S02]  /*41f0*/  HFMA2 R0, -RZ, RZ, 0, 5.9604644775390625e-08 ;  /* 0x00000001ff007431 */ /* 0x004fe400000001ff */
[----:B------:R-:W-:Y:S03]  /*4200*/  IMAD.MOV.U32 R88, RZ, RZ, 0x1 ;  /* 0x00000001ff587424 */ /* 0x000fe600078e00ff */
[----:B------:R-:W-:Y:S05]  /*4210*/  PLOP3.LUT P0, PT, PT, PT, UP0, 0x80, 0x8 ;  /* 0x000000000008781c */ /* 0x000fea0003f0f008 */
[----:B------:R-:W2:Y:S01]  /*4220*/  @UP0 LDCU.64 UR10, c[0x0][0x888] ;  /* 0x00011100ff0a07ac */ /* 0x000ea20008000a00 */
[----:B------:R-:W-:Y:S07]  /*4230*/  @UP0 UIMAD UR8, UR36, UR4, URZ ;  /* 0x00000004240802a4 */ /* 0x000fee000f8e02ff */
[----:B------:R-:W-:Y:S01]  /*4240*/  @!P0 PRMT R88, R0, 0x7610, R88 ;  /* 0x0000761000588816 */ /* 0x000fe20000000058 */
[----:B--2---:R-:W-:Y:S03]  /*4250*/  @UP0 UIMAD.WIDE UR10, UR8, 0x4, UR10 ;  /* 0x00000004080a08a5 */ /* 0x004fe6000f8e020a */
[----:B------:R-:W2:Y:S03]  /*4260*/  @!UP0 LDCU UR8, c[0x0][0x880] ;  /* 0x00011000ff0887ac */ /* 0x000ea60008000800 */
[----:B------:R-:W-:Y:S01]  /*4270*/  IMAD.U32 R8, RZ, RZ, UR10 ;  /* 0x0000000aff087e24 */ /* 0x000fe2000f8e00ff */
[----:B------:R-:W-:Y:S05]  /*4280*/  MOV R9, UR11 ;  /* 0x0000000b00097c02 */ /* 0x000fea0008000f00 */
[----:B-----5:R3:W5:Y:S02]  /*4290*/  @P0 LDG.E R49, desc[UR46][R8.64] ;  /* 0x0000002e08310981 */ /* 0x020764000c1e1900 */
[----:B--23--:R-:W-:Y:S07]  /*42a0*/  @!P0 IMAD.U32 R49, RZ, RZ, UR8 ;  /* 0x00000008ff318e24 */ /* 0x00cfee000f8e00ff */
.L_x_73:
[----:B-----5:R-:W-:Y:S01]  /*42b0*/  @!P2 FSETP.EQ.AND P0, PT, R49, RZ, PT ;  /* 0x000000ff3100a20b */ /* 0x020fe20003f02000 */
[----:B------:R-:W-:Y:S01]  /*42c0*/  @!UPT UIADD3 URZ, UPT, UPT, URZ, URZ, URZ ;  /* 0x000000fffffff290 */ /* 0x000fe2000fffe0ff */
[----:B------:R-:W-:Y:S11]  /*42d0*/  @!P2 BRA `(.L_x_74) ;  /* 0x000000000014a947 */ /* 0x000ff60003800000 */
[----:B------:R-:W-:Y:S02]  /*42e0*/  LOP3.LUT P2, RZ, R88, 0xff, RZ, 0xc0, !PT ;  /* 0x000000ff58ff7812 */ /* 0x000fe4000784c0ff */
[----:B------:R-:W-:Y:S04]  /*42f0*/  PLOP3.LUT P0, PT, PT, PT, UP0, 0x80, 0x8 ;  /* 0x000000000008781c */ /* 0x000fe80003f0f008 */
[----:B------:R-:W-:Y:S07]  /*4300*/  PLOP3.LUT P0, PT, P0, PT, PT, 0x8, 0x80 ;  /* 0x000000000080781c */ /* 0x000fee000070e170 */
[----:B------:R-:W-:Y:S11]  /*4310*/  @P2 FSETP.EQ.AND P0, PT, R49, RZ, PT ;  /* 0x000000ff3100220b */ /* 0x000ff60003f02000 */
[----:B------:R-:W-:Y:S02]  /*4320*/  @!UPT UIADD3 URZ, UPT, UPT, URZ, URZ, URZ ;  /* 0x000000fffffff290 */ /* 0x000fe4000fffe0ff */
.L_x_74:
[----:B------:R-:W3:Y:S01]  /*4330*/  SYNCS.PHASECHK.TRANS64.TRYWAIT P2, [UR7+0x70], R14 ;  /* 0x0000700eff0075a7 */ /* 0x000ee20008041107 */
[----:B------:R-:W-:Y:S04]  /*4340*/  ELECT P4, URZ, PT ;  /* 0x0000000000ff782f */ /* 0x000fe80003880000 */
[----:B------:R-:W-:Y:S11]  /*4350*/  PLOP3.LUT P4, PT, P0, P4, PT, 0xf2, 0x2f ;  /* 0x00000000002f781c */ /* 0x000ff60000789e72 */
[----:B------:R-:W-:Y:S02]  /*4360*/  @!UPT UIADD3 URZ, UPT, UPT, URZ, URZ, URZ ;  /* 0x000000fffffff290 */ /* 0x000fe4000fffe0ff */
[----:B-1----:R-:W-:Y:S05]  /*4370*/  @!P4 IADD3 R8, P0, PT, R30, 0x580, RZ ;  /* 0x000005801e08c810 */ /* 0x002fea0007f1e0ff */
[----:B--2---:R-:W-:Y:S01]  /*4380*/  @!P4 IMAD.X R2, RZ, RZ, R31, P0 ;  /* 0x000000ffff02c224 */ /* 0x004fe200000e061f */
[----:B---3--:R-:W-:Y:S07]  /*4390*/  @!P2 BRA `(.L_x_75) ;  /* 0x0000005000a0a947 */ /* 0x008fee0003800000 */
.L_x_164:
[----:B------:R-:W-:Y:S01]  /*43a0*/  @!P4 R2UR UR8, R2 ;  /* 0x000000000208c2ca */ /* 0x000fe200000e0000 */
[----:B------:R-:W-:Y:S01]  /*43b0*/  VOTEU.ALL UP1, P4 ;  /* 0x0000000000ff7886 */ /* 0x000fe20002020000 */
[----:B------:R-:W-:Y:S01]  /*43c0*/  @!P4 R2UR UR9, R8 ;  /* 0x000000000809c2ca */ /* 0x000fe200000e0000 */
[----:B-1----:R-:W-:Y:S01]  /*43d0*/  @!P4 IMAD.MOV.U32 R0, RZ, RZ, 0x2000 ;  /* 0x00002000ff00c424 */ /* 0x002fe200078e00ff */
[----:B------:R-:W-:Y:S01]  /*43e0*/  UMOV UR10, 0x0 ;  /* 0x00000000000a7882 */ /* 0x000fe20000000000 */
[----:B------:R-:W-:Y:S01]  /*43f0*/  UMOV UR11, 0x10000000 ;  /* 0x10000000000b7882 */ /* 0x000fe20000000000 */
[----:B------:R-:W-:Y:S01]  /*4400*/  @!UP1 UIADD3 UR32, UPT, UPT, UR7, 0x200, URZ ;  /* 0x0000020007209890 */ /* 0x000fe2000fffe0ff */
[----:B------:R-:W-:Y:S06]  /*4410*/  VOTEU.ALL UP1, P4 ;  /* 0x0000000000ff7886 */ /* 0x000fec0002020000 */
[----:B------:R-:W-:Y:S01]  /*4420*/  IMAD.U32 R9, RZ, RZ, UR8 ;  /* 0x00000008ff097e24 */ /* 0x000fe2000f8e00ff */
[----:B------:R-:W-:Y:S01]  /*4430*/  UPRMT UR8, UR37, 0x654, UR33 ;  /* 0x0000065425087896 */ /* 0x000fe20008000021 */
[----:B------:R-:W-:Y:S03]  /*4440*/  IMAD.U32 R8, RZ, RZ, UR9 ;  /* 0x00000009ff087e24 */ /* 0x000fe6000f8e00ff */
[----:B------:R-:W-:Y:S02]  /*4450*/  @!P4 R2UR UR15, R9 ;  /* 0x00000000090fc2ca */ /* 0x000fe400000e0000 */
[----:B------:R-:W-:Y:S02]  /*4460*/  @!P4 R2UR UR14, R8 ;  /* 0x00000000080ec2ca */ /* 0x000fe400000e0000 */
[----:B------:R-:W-:Y:S05]  /*4470*/  @!P4 IADD3 R8, P0, PT, R30, 0x580, RZ ;  /* 0x000005801e08c810 */ /* 0x000fea0007f1e0ff */
[----:B------:R-:W-:Y:S06]  /*4480*/  @!P4 IMAD.X R2, RZ, RZ, R31, P0 ;  /* 0x000000ffff02c224 */ /* 0x000fec00000e061f */
[----:B------:R1:W-:Y:S01]  /*4490*/  @!UP1 UTMALDG.3D [UR32], [UR14], desc[UR10] ;  /* 0x00000a200e0095b4 */ /* 0x0003e20008011000 */
[----:B------:R1:W-:Y:S01]  /*44a0*/  @!P4 SYNCS.ARRIVE.TRANS64.RED.A0TR RZ, [UR7+0x50], R0 ;  /* 0x00005000ffffc9a7 */ /* 0x0003e20008300407 */
[----:B------:R-:W-:Y:S01]  /*44b0*/  SYNCS.ARRIVE.TRANS64.RED.A1T0 RZ, [UR8], RZ ;  /* 0x000000ffffff79a7 */ /* 0x000fe20008100408 */
[----:B------:R-:W2:Y:S02]  /*44c0*/  SYNCS.PHASECHK.TRANS64.TRYWAIT P2, [UR7+0x78], R14 ;  /* 0x0000780eff0075a7 */ /* 0x000ea40008041107 */
[----:B-12---:R-:W-:Y:S05]  /*44d0*/  @!P2 BRA `(.L_x_76) ;  /* 0x000000500068a947 */ /* 0x006fea0003800000 */
.L_x_166:
[----:B------:R-:W-:Y:S01]  /*44e0*/  @!P4 R2UR UR8, R2 ;  /* 0x000000000208c2ca */ /* 0x000fe200000e0000 */
[----:B------:R-:W-:Y:S01]  /*44f0*/  VOTEU.ALL UP1, P4 ;  /* 0x0000000000ff7886 */ /* 0x000fe20002020000 */
[----:B------:R-:W-:Y:S01]  /*4500*/  @!P4 R2UR UR9, R8 ;  /* 0x000000000809c2ca */ /* 0x000fe200000e0000 */
[----:B-1----:R-:W-:Y:S01]  /*4510*/  @!P4 IMAD.MOV.U32 R0, RZ, RZ, 0x2000 ;  /* 0x00002000ff00c424 */ /* 0x002fe200078e00ff */
[----:B------:R-:W-:Y:S01]  /*4520*/  UMOV UR10, 0x0 ;  /* 0x00000000000a7882 */ /* 0x000fe20000000000 */
[----:B------:R-:W-:Y:S01]  /*4530*/  UMOV UR11, 0x10000000 ;  /* 0x10000000000b7882 */ /* 0x000fe20000000000 */
[----:B------:R-:W-:Y:S02]  /*4540*/  @!UP1 UIADD3 UR26, UPT, UPT, UR34, 0x20, URZ ;  /* 0x00000020221a9890 */ /* 0x000fe4000fffe0ff */
[----:B------:R-:W-:Y:S01]  /*4550*/  @!UP1 UIADD3 UR24, UPT, UPT, UR7, 0x2200, URZ ;  /* 0x0000220007189890 */ /* 0x000fe2000fffe0ff */
[----:B------:R-:W-:Y:S01]  /*4560*/  VOTEU.ALL UP1, P4 ;  /* 0x0000000000ff7886 */ /* 0x000fe20002020000 */
[----:B------:R-:W-:Y:S01]  /*4570*/  UMOV UR27, UR35 ;  /* 0x00000023001b7c82 */ /* 0x000fe20008000000 */
[----:B------:R-:W-:Y:S02]  /*4580*/  UMOV UR28, UR36 ;  /* 0x00000024001c7c82 */ /* 0x000fe40008000000 */
        /* <DEDUP_REMOVED lines=12> */
.L_x_168:
[----:B------:R-:W2:Y:S01]  /*4650*/  LDC.64 R12, c[0x0][0xb18] ;  /* 0x0002c600ff0c7b82 */ /* 0x000ea20000000a00 */
[----:B------:R-:W-:Y:S01]  /*4660*/  @!P4 R2UR UR8, R2 ;  /* 0x000000000208c2ca */ /* 0x000fe200000e0000 */
[----:B------:R-:W-:Y:S01]  /*4670*/  VOTEU.ALL UP1, P4 ;  /* 0x0000000000ff7886 */ /* 0x000fe20002020000 */
[----:B------:R-:W-:Y:S01]  /*4680*/  @!P4 R2UR UR9, R8 ;  /* 0x000000000809c2ca */ /* 0x000fe200000e0000 */
[----:B-1----:R-:W-:Y:S01]  /*4690*/  @!P4 IMAD.MOV.U32 R0, RZ, RZ, 0x2000 ;  /* 0x00002000ff00c424 */ /* 0x002fe200078e00ff */
[----:B------:R-:W-:Y:S03]  /*46a0*/  UMOV UR10, 0x0 ;  /* 0x00000000000a7882 */ /* 0x000fe60000000000 */
[----:B------:R-:W1:Y:S01]  /*46b0*/  @!P1 LDC R2, c[0x0][0xb0c] ;  /* 0x0002c300ff029b82 */ /* 0x000e620000000800 */
[----:B------:R-:W-:Y:S01]  /*46c0*/  @!UP1 UIADD3 UR18, UPT, UPT, UR34, 0x40, URZ ;  /* 0x0000004022129890 */ /* 0x000fe2000fffe0ff */
[----:B------:R-:W-:Y:S01]  /*46d0*/  @P3 SHF.R.U32.HI R26, RZ, 0x10, R21 ;  /* 0x00000010ff1a3819 */ /* 0x000fe20000011615 */
[----:B------:R-:W-:Y:S01]  /*46e0*/  @!UP1 UIADD3 UR16, UPT, UPT, UR7, 0x4200, URZ ;  /* 0x0000420007109890 */ /* 0x000fe2000fffe0ff */
[----:B------:R-:W-:Y:S01]  /*46f0*/  VIADD R28, R28, 0x1 ;  /* 0x000000011c1c7836 */ /* 0x000fe20000000000 */
[----:B------:R-:W-:Y:S01]  /*4700*/  VOTEU.ALL UP1, P4 ;  /* 0x0000000000ff7886 */ /* 0x000fe20002020000 */
[----:B------:R-:W-:Y:S01]  /*4710*/  UMOV UR11, 0x10000000 ;  /* 0x10000000000b7882 */ /* 0x000fe20000000000 */
[----:B------:R-:W-:Y:S01]  /*4720*/  UMOV UR19, UR35 ;  /* 0x0000002300137c82 */ /* 0x000fe20008000000 */
[----:B------:R-:W-:Y:S01]  /*4730*/  IMAD.U32 R9, RZ, RZ, UR8 ;  /* 0x00000008ff097e24 */ /* 0x000fe2000f8e00ff */
[----:B------:R-:W-:Y:S01]  /*4740*/  UMOV UR20, UR36 ;  /* 0x0000002400147c82 */ /* 0x000fe20008000000 */
[----:B------:R-:W-:Y:S01]  /*4750*/  IMAD.U32 R8, RZ, RZ, UR9 ;  /* 0x00000009ff087e24 */ /* 0x000fe2000f8e00ff */
[----:B------:R-:W-:Y:S02]  /*4760*/  UPRMT UR8, UR37, 0x654, UR17 ;  /* 0x0000065425087896 */ /* 0x000fe40008000011 */
[----:B------:R-:W-:Y:S02]  /*4770*/  @!P4 R2UR UR15, R9 ;  /* 0x00000000090fc2ca */ /* 0x000fe400000e0000 */
[----:B------:R-:W-:Y:S02]  /*4780*/  @!P4 R2UR UR14, R8 ;  /* 0x00000000080ec2ca */ /* 0x000fe400000e0000 */
[----:B------:R-:W3:Y:S11]  /*4790*/  LDC.64 R8, c[0x0][0xb10] ;  /* 0x0002c400ff087b82 */ /* 0x000ef60000000a00 */
[----:B------:R1:W-:Y:S01]  /*47a0*/  @!UP1 UTMALDG.3D [UR16], [UR14], desc[UR10] ;  /* 0x00000a100e0095b4 */ /* 0x0003e20008011000 */
[----:B------:R5:W-:Y:S01]  /*47b0*/  @!P4 SYNCS.ARRIVE.TRANS64.RED.A0TR RZ, [UR7+0x60], R0 ;  /* 0x00006000ffffc9a7 */ /* 0x000be20008300407 */
[C---:B---3--:R-:W-:Y:S01]  /*47c0*/  @!P1 IMAD.HI.U32 R8, R11.reuse, R8, RZ ;  /* 0x000000080b089227 */ /* 0x048fe200078e00ff */
[----:B--2---:R-:W-:Y:S02]  /*47d0*/  @!P1 ISETP.NE.AND P0, PT, R12, 0x1, PT ;  /* 0x000000010c00980c */ /* 0x004fe40003f05270 */
[----:B-1----:R-:W-:Y:S01]  /*47e0*/  @!P1 ISETP.NE.AND P2, PT, R2, 0x1, PT ;  /* 0x000000010200980c */ /* 0x002fe20003f45270 */
[----:B------:R-:W-:Y:S01]  /*47f0*/  SYNCS.ARRIVE.TRANS64.RED.A1T0 RZ, [UR8], RZ ;  /* 0x000000ffffff79a7 */ /* 0x000fe20008100408 */
[C---:B------:R-:W-:Y:S01]  /*4800*/  @!P1 IMAD.HI.U32 R13, R10.reuse, R13, RZ ;  /* 0x0000000d0a0d9227 */ /* 0x040fe200078e00ff */
[----:B------:R-:W-:Y:S04]  /*4810*/  @!P1 SHF.R.U32.HI R8, RZ, R9, R8 ;  /* 0x00000009ff089219 */ /* 0x000fe80000011608 */
[----:B------:R-:W-:Y:S01]  /*4820*/  @!P1 SEL R8, R11, R8, !P2 ;  /* 0x000000080b089207 */ /* 0x000fe20005000000 */
[----:B------:R-:W1:Y:S01]  /*4830*/  SYNCS.PHASECHK.TRANS64.TRYWAIT P5, [UR7+0x88], R14 ;  /* 0x0000880eff0075a7 */ /* 0x000e6200080a1107 */
[----:B-----5:R-:W2:Y:S02]  /*4840*/  @!P1 LDC R0, c[0x0][0xb20] ;  /* 0x0002c800ff009b82 */ /* 0x020ea40000000800 */
[----:B--2---:R-:W-:Y:S04]  /*4850*/  @!P1 SHF.R.U32.HI R0, RZ, R0, R13 ;  /* 0x00000000ff009219 */ /* 0x004fe8000001160d */
[----:B------:R-:W-:Y:S05]  /*4860*/  @!P1 SEL R9, R10, R0, !P0 ;  /* 0x000000000a099207 */ /* 0x000fea0004000000 */
[----:B------:R-:W-:Y:S02]  /*4870*/  @!P1 IMAD.IADD R0, R9, 0x1, -R8 ;  /* 0x0000000109009824 */ /* 0x000fe400078e0a08 */
[----:B------:R-:W-:Y:S02]  /*4880*/  @!P1 IMAD.IADD R8, R8, 0x1, -R9 ;  /* 0x0000000108089824 */ /* 0x000fe400078e0a09 */
[----:B------:R-:W-:Y:S02]  /*4890*/  @!P1 IMAD R11, R0, R2, R11 ;  /* 0x00000002000b9224 */ /* 0x000fe400078e020b */
[----:B------:R-:W-:Y:S01]  /*48a0*/  @!P1 IMAD R10, R8, R12, R10 ;  /* 0x0000000c080a9224 */ /* 0x000fe200078e020a */
[----:B-1----:R-:W-:Y:S06]  /*48b0*/  @!P5 BRA `(.L_x_78) ;  /* 0x0000004c00a0d947 */ /* 0x002fec0003800000 */
.L_x_170:
[----:B------:R-:W-:Y:S01]  /*48c0*/  @!P4 IADD3 R2, P0, PT, R30, 0x580, RZ ;  /* 0x000005801e02c810 */ /* 0x000fe20007f1e0ff */
[----:B------:R-:W-:Y:S01]  /*48d0*/  VOTEU.ALL UP1, P4 ;  /* 0x0000000000ff7886 */ /* 0x000fe20002020000 */
[----:B------:R-:W-:Y:S01]  /*48e0*/  UMOV UR18, 0x0 ;  /* 0x0000000000127882 */ /* 0x000fe20000000000 */
[----:B------:R-:W-:Y:S01]  /*48f0*/  UMOV UR19, 0x10000000 ;  /* 0x1000000000137882 */ /* 0x000fe20000000000 */
[----:B------:R-:W-:Y:S01]  /*4900*/  @!P4 R2UR UR9, R2 ;  /* 0x000000000209c2ca */ /* 0x000fe200000e0000 */
[----:B-1----:R-:W-:Y:S01]  /*4910*/  @!P4 IMAD.X R0, RZ, RZ, R31, P0 ;  /* 0x000000ffff00c224 */ /* 0x002fe200000e061f */
[----:B------:R-:W-:Y:S01]  /*4920*/  @!UP1 UIADD3 UR10, UPT, UPT, UR34, 0x60, URZ ;  /* 0x00000060220a9890 */ /* 0x000fe2000fffe0ff */
[----:B------:R-:W-:Y:S01]  /*4930*/  ISETP.NE.AND P0, PT, R28, 0x2, PT ;  /* 0x000000021c00780c */ /* 0x000fe20003f05270 */
[----:B------:R-:W-:Y:S01]  /*4940*/  UMOV UR11, UR35 ;  /* 0x00000023000b7c82 */ /* 0x000fe20008000000 */
[----:B------:R-:W-:Y:S01]  /*4950*/  UMOV UR12, UR36 ;  /* 0x00000024000c7c82 */ /* 0x000fe20008000000 */
[----:B------:R-:W-:Y:S01]  /*4960*/  @!P4 R2UR UR8, R0 ;  /* 0x000000000008c2ca */ /* 0x000fe200000e0000 */
[----:B------:R-:W-:Y:S01]  /*4970*/  IMAD.IADD R14, R10, 0x1, R86 ;  /* 0x000000010a0e7824 */ /* 0x000fe200078e0256 */
[----:B------:R-:W-:Y:S01]  /*4980*/  @P3 R2UR UR36, R26 ;  /* 0x000000001a2432ca */ /* 0x000fe200000e0000 */
[----:B------:R-:W-:Y:S01]  /*4990*/  IMAD.IADD R15, R11, 0x1, R87 ;  /* 0x000000010b0f7824 */ /* 0x000fe200078e0257 */
[----:B------:R-:W-:Y:S02]  /*49a0*/  SEL R0, RZ, 0x1, P0 ;  /* 0x00000001ff007807 */ /* 0x000fe40000000000 */
[----:B------:R-:W-:Y:S01]  /*49b0*/  LOP3.LUT R29, R29, 0x1, RZ, 0x3c, !PT ;  /* 0x000000011d1d7812 */ /* 0x000fe200078e3cff */
[----:B------:R-:W-:Y:S01]  /*49c0*/  IMAD.U32 R8, RZ, RZ, UR9 ;  /* 0x00000009ff087e24 */ /* 0x000fe2000f8e00ff */
[----:B------:R-:W-:Y:S01]  /*49d0*/  @!UP1 UIADD3 UR9, UPT, UPT, UR7, 0x68, URZ ;  /* 0x0000006807099890 */ /* 0x000fe2000fffe0ff */
[----:B------:R-:W-:Y:S02]  /*49e0*/  LOP3.LUT R27, R27, R0, RZ, 0x3c, !PT ;  /* 0x000000001b1b7212 */ /* 0x000fe400078e3cff */
[----:B------:R-:W-:Y:S02]  /*49f0*/  SEL R28, R28, RZ, P0 ;  /* 0x000000ff1c1c7207 */ /* 0x000fe40000000000 */
[----:B------:R-:W-:Y:S01]  /*4a00*/  IMAD.U32 R9, RZ, RZ, UR8 ;  /* 0x00000008ff097e24 */ /* 0x000fe2000f8e00ff */
[----:B------:R-:W-:Y:S01]  /*4a10*/  @!P4 R2UR UR14, R8 ;  /* 0x00000000080ec2ca */ /* 0x000fe200000e0000 */
[----:B------:R-:W-:Y:S01]  /*4a20*/  @!UP1 UIADD3 UR8, UPT, UPT, UR7, 0x6200, URZ ;  /* 0x0000620007089890 */ /* 0x000fe2000fffe0ff */
[----:B------:R-:W-:Y:S02]  /*4a30*/  VOTEU.ALL UP1, P4 ;  /* 0x0000000000ff7886 */ /* 0x000fe40002020000 */
[----:B------:R-:W-:Y:S11]  /*4a40*/  @!P4 R2UR UR15, R9 ;  /* 0x00000000090fc2ca */ /* 0x000ff600000e0000 */
[----:B------:R-:W-:Y:S02]  /*4a50*/  @!UPT UIADD3 URZ, UPT, UPT, URZ, URZ, URZ ;  /* 0x000000fffffff290 */ /* 0x000fe4000fffe0ff */
[----:B------:R2:W-:Y:S01]  /*4a60*/  @!UP1 UTMALDG.3D [UR8], [UR14], desc[UR18] ;  /* 0x000012080e0095b4 */ /* 0x0005e20008011000 */
[----:B------:R2:W-:Y:S01]  /*4a70*/  @!P4 SYNCS.ARRIVE.TRANS64.RED.A0TR RZ, [UR7+0x68], R25 ;  /* 0x00006819ffffc9a7 */ /* 0x0005e20008300407 */
[----:B------:R-:W-:Y:S01]  /*4a80*/  UPLOP3.LUT UP1, UPT, UPT, UPT, UPT, 0x80, 0x8 ;  /* 0x000000000008789c */ /* 0x000fe20003f2f070 */
[----:B------:R-:W-:Y:S01]  /*4a90*/  SYNCS.ARRIVE.TRANS64.RED.A1T0 RZ, [UR13], RZ ;  /* 0x000000ffffff79a7 */ /* 0x000fe2000810040d */
[----:B------:R-:W-:Y:S09]  /*4aa0*/  @P3 BRA `(.L_x_79) ;  /* 0xfffffff000a03947 */ /* 0x000ff2000383ffff */
[----:B------:R-:W-:-:S04]  /*4ab0*/  SHF.L.U32 R2, R29, 0x1f, RZ ;  /* 0x0000001f1d027819 */ /* 0x000fc800000006ff */
[----:B------:R-:W1:Y:S02]  /*4ac0*/  SYNCS.PHASECHK.TRANS64.TRYWAIT P0, [UR7+0x70], R2 ;  /* 0x00007002ff0075a7 */ /* 0x000e640008001107 */
[----:B-1----:R-:W-:Y:S05]  /*4ad0*/  @!P0 BRA `(.L_x_80) ;  /* 0x0000004c00308947 */ /* 0x002fea0003800000 */
.L_x_172:
[----:B------:R-:W3:Y:S02]  /*4ae0*/  SYNCS.PHASECHK.TRANS64.TRYWAIT P0, [UR7+0x78], R2 ;  /* 0x00007802ff0075a7 */ /* 0x000ee40008001107 */
[----:B---3--:R-:W-:Y:S05]  /*4af0*/  @!P0 BRA `(.L_x_81) ;  /* 0x0000004c00408947 */ /* 0x008fea0003800000 */
.L_x_174:
[----:B------:R-:W3:Y:S02]  /*4b00*/  SYNCS.PHASECHK.TRANS64.TRYWAIT P0, [UR7+0x80], R2 ;  /* 0x00008002ff0075a7 */ /* 0x000ee40008001107 */
[----:B---3--:R-:W-:Y:S05]  /*4b10*/  @!P0 BRA `(.L_x_82) ;  /* 0x0000004c00508947 */ /* 0x008fea0003800000 */
.L_x_176:
[----:B-1----:R-:W-:-:S07]  /*4b20*/  MOV R0, UR7 ;  /* 0x0000000700007c02 */ /* 0x002fce0008000f00 */
.L_x_83:
[----:B-1----:R-:W-:-:S04]  /*4b30*/  SHF.L.U32 R2, R29, 0x1f, RZ ;  /* 0x0000001f1d027819 */ /* 0x002fc800000006ff */
[----:B------:R1:W3:Y:S03]  /*4b40*/  SYNCS.PHASECHK.TRANS64.TRYWAIT P0, [R0+URZ+0x88], R2 ;  /* 0x00008802000075a7 */ /* 0x0002e600080011ff */
[----:B---3--:R-:W-:Y:S05]  /*4b50*/  @!P0 NANOSLEEP.SYNCS 0x989680 ;  /* 0x009896800000895d */ /* 0x008fea0003900000 */
[----:B------:R-:W3:Y:S02]  /*4b60*/  @!P0 SYNCS.PHASECHK.TRANS64 P0, [R0+URZ+0x88], R2 ;  /* 0x00008802000085a7 */ /* 0x000ee400080010ff */
[----:B--23--:R-:W-:Y:S05]  /*4b70*/  @P0 EXIT ;  /* 0x000000000000094d */ /* 0x00cfea0003800000 */
[----:B------:R-:W-:Y:S05]  /*4b80*/  BRA `(.L_x_83) ;  /* 0xfffffffc00e87947 */ /* 0x000fea000383ffff */
.L_x_68:
[----:B------:R-:W-:-:S06]  /*4b90*/  UISETP.GE.AND UP1, UPT, UR8, 0x4, UPT ;  /* 0x000000040800788c */ /* 0x000fcc000bf26270 */
[----:B------:R-:W-:-:S13]  /*4ba0*/  PLOP3.LUT P0, PT, PT, PT, UP1, 0x80, 0x8 ;  /* 0x000000000008781c */ /* 0x000fda0003f0f018 */
[----:B------:R-:W-:Y:S05]  /*4bb0*/  @!P0 EXIT ;  /* 0x000000000000894d */ /* 0x000fea0003800000 */
[----:B------:R-:W-:Y:S01]  /*4bc0*/  BAR.SYNC.DEFER_BLOCKING 0x6, 0xa0 ;  /* 0x0182800000007b1d */ /* 0x000fe20000010000 */
[C---:B------:R-:W-:Y:S01]  /*4bd0*/  IMAD.SHL.U32 R2, R101.reuse, 0x20, RZ ;  /* 0x0000002065027824 */ /* 0x040fe200078e00ff */
[C---:B------:R-:W-:Y:S01]  /*4be0*/  SHF.L.U32 R46, R101.reuse, 0x10, RZ ;  /* 0x00000010652e7819 */ /* 0x040fe200000006ff */
[C---:B------:R-:W-:Y:S01]  /*4bf0*/  IMAD.SHL.U32 R100, R101.reuse, 0x4, RZ ;  /* 0x0000000465647824 */ /* 0x040fe200078e00ff */
[C---:B------:R-:W-:Y:S01]  /*4c00*/  LOP3.LUT R102, R101.reuse, 0x60, RZ, 0xc0, !PT ;  /* 0x0000006065667812 */ /* 0x040fe200078ec0ff */
[----:B------:R-:W-:Y:S01]  /*4c10*/  HFMA2 R97, -RZ, RZ, 0, 5.9604644775390625e-08 ;  /* 0x00000001ff617431 */ /* 0x000fe200000001ff */
[----:B------:R-:W-:Y:S02]  /*4c20*/  UMOV UR48, 0x400 ;  /* 0x0000040000307882 */ /* 0x000fe40000000000 */
[----:B------:R-:W1:Y:S01]  /*4c30*/  LDC R91, c[0x0][0x370] ;  /* 0x0000dc00ff5b7b82 */ /* 0x000e620000000800 */
[----:B------:R-:W-:Y:S01]  /*4c40*/  ULEA UR48, UR37, UR48, 0x18 ;  /* 0x0000003025307291 */ /* 0x000fe2000f8ec0ff */
[----:B------:R-:W-:Y:S01]  /*4c50*/  LOP3.LUT R3, R2, 0xc0, RZ, 0xc0, !PT ;  /* 0x000000c002037812 */ /* 0x000fe200078ec0ff */
[----:B------:R-:W-:Y:S01]  /*4c60*/  HFMA2 R95, -RZ, RZ, 0, 0 ;  /* 0x00000000ff5f7431 */ /* 0x000fe200000001ff */
[----:B------:R-:W-:Y:S01]  /*4c70*/  LOP3.LUT R99, R101, 0x2, RZ, 0xc0, !PT ;  /* 0x0000000265637812 */ /* 0x000fe200078ec0ff */
[----:B------:R-:W-:Y:S01]  /*4c80*/  UIADD3 UR4, UPT, UPT, UR48, 0x200, URZ ;  /* 0x0000020030047890 */ /* 0x000fe2000fffe0ff */
[----:B------:R-:W-:Y:S01]  /*4c90*/  LOP3.LUT R100, R3, 0x18, R100, 0xf8, !PT ;  /* 0x0000001803647812 */ /* 0x000fe200078ef864 */
[----:B------:R-:W-:Y:S01]  /*4ca0*/  IMAD.MOV.U32 R45, RZ, RZ, RZ ;  /* 0x000000ffff2d7224 */ /* 0x000fe200078e00ff */
[----:B------:R-:W2:Y:S01]  /*4cb0*/  LDC R42, c[0x0][0xb0c] ;  /* 0x0002c300ff2a7b82 */ /* 0x000ea20000000800 */
[----:B------:R-:W-:Y:S01]  /*4cc0*/  LOP3.LUT R46, R46, 0x600000, RZ, 0xc0, !PT ;  /* 0x006000002e2e7812 */ /* 0x000fe200078ec0ff */
[----:B------:R-:W-:Y:S01]  /*4cd0*/  IMAD.MOV.U32 R105, RZ, RZ, RZ ;  /* 0x000000ffff697224 */ /* 0x000fe200078e00ff */
[----:B------:R-:W-:Y:S01]  /*4ce0*/  LOP3.LUT R100, R100, 0xf20, R2, 0xf8, !PT ;  /* 0x00000f2064647812 */ /* 0x000fe200078ef802 */
[----:B------:R-:W-:Y:S01]  /*4cf0*/  IMAD.U32 R93, RZ, RZ, UR4 ;  /* 0x00000004ff5d7e24 */ /* 0x000fe2000f8e00ff */
[----:B------:R-:W-:Y:S01]  /*4d00*/  LOP3.LUT R101, R101, 0x4, RZ, 0xc0, !PT ;  /* 0x0000000465657812 */ /* 0x000fe200078ec0ff */
[----:B------:R-:W4:Y:S01]  /*4d10*/  LDCU.64 UR52, c[0x0][0x348] ;  /* 0x00006900ff3477ac */ /* 0x000f220008000a00 */
[----:B------:R-:W-:Y:S01]  /*4d20*/  MOV R96, RZ ;  /* 0x000000ff00607202 */ /* 0x000fe20000000f00 */
[----:B------:R-:W1:Y:S01]  /*4d30*/  LDC R89, c[0x0][0xb20] ;  /* 0x0002c800ff597b82 */ /* 0x000e620000000800 */
[----:B------:R-:W3:Y:S01]  /*4d40*/  LDS R0, [UR48+0x150] ;  /* 0x00015030ff007984 */ /* 0x000ee20008000800 */
[----:B------:R-:W-:Y:S01]  /*4d50*/  IMAD R100, R100, 0x2, R93 ;  /* 0x0000000264647824 */ /* 0x000fe200078e025d */
[----:B------:R-:W1:Y:S03]  /*4d60*/  LDCU.64 UR38, c[0x0][0x888] ;  /* 0x00011100ff2677ac */ /* 0x000e660008000a00 */
[--C-:B------:R-:W-:Y:S01]  /*4d70*/  IMAD R99, R99, -0x10, R100.reuse ;  /* 0xfffffff063637824 */ /* 0x100fe200078e0264 */
[----:B------:R-:W1:Y:S01]  /*4d80*/  LDCU.64 UR44, c[0x0][0x890] ;  /* 0x00011200ff2c77ac */ /* 0x000e620008000a00 */
[----:B------:R-:W1:Y:S01]  /*4d90*/  LDC R41, c[0x0][0xb30] ;  /* 0x0002cc00ff297b82 */ /* 0x000e620000000800 */
[----:B------:R-:W-:Y:S01]  /*4da0*/  IMAD R98, R101, -0x10, R100 ;  /* 0xfffffff065627824 */ /* 0x000fe200078e0264 */
[----:B------:R-:W-:Y:S01]  /*4db0*/  UMOV UR49, URZ ;  /* 0x000000ff00317c82 */ /* 0x000fe20008000000 */
[----:B------:R-:W-:-:S05]  /*4dc0*/  UMOV UR51, URZ ;  /* 0x000000ff00337c82 */ /* 0x000fca0008000000 */
[----:B------:R-:W1:Y:S08]  /*4dd0*/  LDC.64 R84, c[0x0][0xb10] ;  /* 0x0002c400ff547b82 */ /* 0x000e700000000a00 */
[----:B------:R-:W1:Y:S08]  /*4de0*/  LDC.64 R38, c[0x0][0xb18] ;  /* 0x0002c600ff267b82 */ /* 0x000e700000000a00 */
[----:B------:R-:W1:Y:S08]  /*4df0*/  LDC.64 R36, c[0x0][0xb28] ;  /* 0x0002ca00ff247b82 */ /* 0x000e700000000a00 */
[----:B------:R-:W1:Y:S01]  /*4e00*/  LDC.64 R82, c[0x0][0x8b0] ;  /* 0x00022c00ff527b82 */ /* 0x000e620000000a00 */
[----:B---3--:R-:W-:-:S07]  /*4e10*/  IMAD.IADD R46, R0, 0x1, R46 ;  /* 0x00000001002e7824 */ /* 0x008fce00078e022e */
[----:B------:R-:W3:Y:S08]  /*4e20*/  LDC.64 R80, c[0x0][0x8a8] ;  /* 0x00022a00ff507b82 */ /* 0x000ef00000000a00 */
[----:B--2-4-:R-:W1:Y:S02]  /*4e30*/  LDC R90, c[0x0][0x374] ;  /* 0x0000dd00ff5a7b82 */ /* 0x014e640000000800 */
.L_x_127:
[----:B------:R-:W-:Y:S02]  /*4e40*/  LEA R0, R105, UR48, 0x3 ;  /* 0x0000003069007c11 */ /* 0x000fe4000f8e18ff */
[----:B------:R-:W-:Y:S02]  /*4e50*/  SHF.L.U32 R2, R95, 0x1f, RZ ;  /* 0x0000001f5f027819 */ /* 0x000fe400000006ff */
[----:B-1----:R-:W-:Y:S02]  /*4e60*/  LEA R16, R105, UR48, 0x4 ;  /* 0x0000003069107c11 */ /* 0x002fe4000f8e20ff */
[----:B------:R-:W2:Y:S02]  /*4e70*/  SYNCS.PHASECHK.TRANS64.TRYWAIT P0, [R0+URZ+0xa0], R2 ;  /* 0x0000a002000075a7 */ /* 0x000ea400080011ff */
[----:B--23--:R-:W-:Y:S05]  /*4e80*/  @!P0 BRA `(.L_x_84) ;  /* 0x00000048008c8947 */ /* 0x00cfea0003800000 */
.L_x_177:
[----:B------:R-:W4:Y:S01]  /*4e90*/  LDC.64 R10, c[0x0][0xb10] ;  /* 0x0002c400ff0a7b82 */ /* 0x000f220000000a00 */
[----:B------:R-:W3:Y:S01]  /*4ea0*/  LDS.128 R16, [R16+0x130] ;  /* 0x0001300010107984 */ /* 0x000ee20000000c00 */
[----:B-1----:R-:W-:Y:S01]  /*4eb0*/  ISETP.NE.AND P1, PT, R41, 0x1, PT ;  /* 0x000000012900780c */ /* 0x002fe20003f25270 */
[----:B--2---:R-:W-:Y:S01]  /*4ec0*/  VIADD R0, R0, 0xb0 ;  /* 0x000000b000007836 */ /* 0x004fe20000000000 */
[----:B------:R-:W-:Y:S04]  /*4ed0*/  ISETP.GE.AND P0, PT, R40, 0x1, PT ;  /* 0x000000012800780c */ /* 0x000fe80003f06270 */
[----:B------:R-:W1:Y:S01]  /*4ee0*/  LDC.64 R8, c[0x0][0xb18] ;  /* 0x0002c600ff087b82 */ /* 0x000e620000000a00 */
[----:B------:R-:W-:Y:S01]  /*4ef0*/  PRMT R0, RZ, 0x654, R0 ;  /* 0x00000654ff007816 */ /* 0x000fe20000000000 */
[----:B------:R-:W-:Y:S01]  /*4f00*/  @!PT LDS RZ, [RZ] ;  /* 0x00000000fffff984 */ /* 0x000fe20000000800 */
[----:B------:R-:W-:Y:S01]  /*4f10*/  @!PT LDS RZ, [RZ] ;  /* 0x00000000fffff984 */ /* 0x000fe20000000800 */
[----:B------:R-:W-:Y:S01]  /*4f20*/  @!PT LDS RZ, [RZ] ;  /* 0x00000000fffff984 */ /* 0x000fe20000000800 */
[----:B------:R-:W-:Y:S01]  /*4f30*/  @!PT LDS RZ, [RZ] ;  /* 0x00000000fffff984 */ /* 0x000fe20000000800 */
[----:B------:R2:W-:Y:S06]  /*4f40*/  MEMBAR.ALL.CTA ;  /* 0x0000000000007992 */ /* 0x0005ec0000008000 */
[----:B--2---:R-:W2:Y:S01]  /*4f50*/  FENCE.VIEW.ASYNC.S ;  /* 0x00000000000073c6 */ /* 0x004ea20000000000 */
[----:B------:R-:W1:Y:S08]  /*4f60*/  @!P1 LDC R12, c[0x0][0xb20] ;  /* 0x0002c800ff0c9b82 */ /* 0x000e700000000800 */
[----:B------:R-:W1:Y:S01]  /*4f70*/  @!P1 LDC R7, c[0x0][0xb0c] ;  /* 0x0002c300ff079b82 */ /* 0x000e620000000800 */
[----:B--2---:R2:W-:Y:S01]  /*4f80*/  SYNCS.ARRIVE.TRANS64.RED.A1T0 RZ, [R0+URZ], RZ ;  /* 0x000000ff00ff79a7 */ /* 0x0045e200081004ff */
[----:B---3--:R-:W-:Y:S04]  /*4f90*/  LOP3.LUT P4, RZ, R18, 0x1, RZ, 0xc0, !PT ;  /* 0x0000000112ff7812 */ /* 0x008fe8000788c0ff */
[----:B------:R-:W-:Y:S09]  /*4fa0*/  P2R R103, PR, RZ, 0x10 ;  /* 0x00000010ff677803 */ /* 0x000ff20000000000 */
[----:B------:R-:W-:Y:S02]  /*4fb0*/  @P4 MOV R44, R16 ;  /* 0x00000010002c4202 */ /* 0x000fe40000000f00 */
[----:B------:R-:W-:Y:S01]  /*4fc0*/  @P4 LOP3.LUT R43, R17, 0xffff, RZ, 0xc0, !PT ;  /* 0x0000ffff112b4812 */ /* 0x000fe200078ec0ff */
[----:B--2-4-:R-:W-:Y:S06]  /*4fd0*/  @!P0 BRA `(.L_x_85) ;  /* 0x0000000000a48947 */ /* 0x014fec0003800000 */
[----:B------:R-:W-:Y:S01]  /*4fe0*/  IMAD.HI.U32 R0, R90, R39, RZ ;  /* 0x000000275a007227 */ /* 0x000fe200078e00ff */
[----:B------:R-:W-:Y:S02]  /*4ff0*/  ISETP.NE.AND P0, PT, R38, 0x1, PT ;  /* 0x000000012600780c */ /* 0x000fe40003f05270 */
[----:B------:R-:W-:Y:S01]  /*5000*/  ISETP.NE.AND P2, PT, R40, 0x1, PT ;  /* 0x000000012800780c */ /* 0x000fe20003f45270 */
[----:B------:R-:W-:Y:S01]  /*5010*/  IMAD.HI.U32 R4, R91, R84, RZ ;  /* 0x000000545b047227 */ /* 0x000fe200078e00ff */
[----:B------:R-:W-:Y:S02]  /*5020*/  SHF.R.U32.HI R0, RZ, R89, R0 ;  /* 0x00000059ff007219 */ /* 0x000fe40000011600 */
[----:B------:R-:W-:Y:S01]  /*5030*/  ISETP.NE.AND P3, PT, R42, 0x1, PT ;  /* 0x000000012a00780c */ /* 0x000fe20003f65270 */
[----:B------:R-:W-:Y:S01]  /*5040*/  IMAD.HI.U32 R6, R43, R39, RZ ;  /* 0x000000272b067227 */ /* 0x000fe200078e00ff */
[-C--:B------:R-:W-:Y:S02]  /*5050*/  SHF.R.U32.HI R4, RZ, R85.reuse, R4 ;  /* 0x00000055ff047219 */ /* 0x080fe40000011604 */
[----:B------:R-:W-:Y:S01]  /*5060*/  SEL R0, R90, R0, !P0 ;  /* 0x000000005a007207 */ /* 0x000fe20004000000 */
[----:B------:R-:W-:Y:S01]  /*5070*/  IMAD.HI.U32 R5, R44, R84, RZ ;  /* 0x000000542c057227 */ /* 0x000fe200078e00ff */
[----:B------:R-:W-:Y:S03]  /*5080*/  SEL R4, R91, R4, !P3 ;  /* 0x000000045b047207 */ /* 0x000fe60005800000 */
[-C--:B------:R-:W-:Y:S01]  /*5090*/  IMAD.HI.U32 R3, R0, R36.reuse, RZ ;  /* 0x0000002400037227 */ /* 0x080fe200078e00ff */
[----:B------:R-:W-:Y:S03]  /*50a0*/  SHF.R.U32.HI R5, RZ, R85, R5 ;  /* 0x00000055ff057219 */ /* 0x000fe60000011605 */
[----:B------:R-:W-:Y:S01]  /*50b0*/  IMAD.HI.U32 R2, R4, R36, RZ ;  /* 0x0000002404027227 */ /* 0x000fe200078e00ff */
[----:B------:R-:W-:Y:S02]  /*50c0*/  @P2 SHF.R.U32.HI R0, RZ, R37, R3 ;  /* 0x00000025ff002219 */ /* 0x000fe40000011603 */
[----:B------:R-:W-:Y:S02]  /*50d0*/  SHF.R.U32.HI R3, RZ, R89, R6 ;  /* 0x00000059ff037219 */ /* 0x000fe40000011606 */
[----:B------:R-:W-:Y:S01]  /*50e0*/  @P2 SHF.R.U32.HI R4, RZ, R37, R2 ;  /* 0x00000025ff042219 */ /* 0x000fe20000011602 */
[----:B------:R-:W-:Y:S01]  /*50f0*/  IMAD R0, R40, R0, RZ ;  /* 0x0000000028007224 */ /* 0x000fe200078e02ff */
[----:B------:R-:W-:Y:S02]  /*5100*/  SEL R3, R43, R3, !P0 ;  /* 0x000000032b037207 */ /* 0x000fe40004000000 */
[----:B------:R-:W-:Y:S01]  /*5110*/  SEL R2, R44, R5, !P3 ;  /* 0x000000052c027207 */ /* 0x000fe20005800000 */
[----:B------:R-:W-:Y:S01]  /*5120*/  IMAD R5, R40, R4, RZ ;  /* 0x0000000428057224 */ /* 0x000fe200078e02ff */
[C---:B------:R-:W-:Y:S01]  /*5130*/  ISETP.GE.AND P0, PT, R3.reuse, R0, PT ;  /* 0x000000000300720c */ /* 0x040fe20003f06270 */
[C---:B------:R-:W-:Y:S03]  /*5140*/  IMAD.HI.U32 R0, R3.reuse, R36, RZ ;  /* 0x0000002403007227 */ /* 0x040fe600078e00ff */
[C---:B------:R-:W-:Y:S02]  /*5150*/  ISETP.GE.OR P0, PT, R2.reuse, R5, P0 ;  /* 0x000000050200720c */ /* 0x040fe40000706670 */
[----:B------:R-:W-:Y:S04]  /*5160*/  SHF.R.U32.HI R0, RZ, R37, R0 ;  /* 0x00000025ff007219 */ /* 0x000fe80000011600 */
[C---:B------:R-:W-:Y:S05]  /*5170*/  SEL R6, R3.reuse, R0, !P2 ;  /* 0x0000000003067207 */ /* 0x040fea0005000000 */
        /* <DEDUP_REMOVED lines=14> */
[----:B------:R-:W-:Y:S07]  /*5260*/  IMAD R43, R3, R38, R43 ;  /* 0x00000026032b7224 */ /* 0x000fee00078e022b */
.L_x_85:
[----:B-1----:R-:W-:Y:S01]  /*5270*/  @!P1 ISETP.NE.AND P0, PT, R8, 0x1, PT ;  /* 0x000000010800980c */ /* 0x002fe20003f05270 */
[----:B------:R-:W-:Y:S01]  /*5280*/  @!P1 IMAD.HI.U32 R2, R43, R9, RZ ;  /* 0x000000092b029227 */ /* 0x000fe200078e00ff */
[----:B------:R-:W-:Y:S01]  /*5290*/  R2UR UR42, R15 ;  /* 0x000000000f2a72ca */ /* 0x000fe200000e0000 */
[----:B------:R-:W-:Y:S01]  /*52a0*/  BSSY.RECONVERGENT B6, `(.L_x_86) ;  /* 0x0000031000067945 */ /* 0x000fe20003800200 */
[----:B------:R-:W-:Y:S01]  /*52b0*/  R2UR UR41, R14 ;  /* 0x000000000e2972ca */ /* 0x000fe200000e0000 */
[C---:B------:R-:W-:Y:S01]  /*52c0*/  @!P1 IMAD.HI.U32 R0, R44.reuse, R10, RZ ;  /* 0x0000000a2c009227 */ /* 0x040fe200078e00ff */
[----:B------:R-:W-:Y:S02]  /*52d0*/  @!P1 SHF.R.U32.HI R2, RZ, R12, R2 ;  /* 0x0000000cff029219 */ /* 0x000fe40000011602 */
[----:B------:R-:W-:Y:S01]  /*52e0*/  @!P1 ISETP.NE.AND P2, PT, R7, 0x1, PT ;  /* 0x000000010700980c */ /* 0x000fe20003f45270 */
[----:B------:R-:W-:Y:S01]  /*52f0*/  VIADD R105, R105, 0x1 ;  /* 0x0000000169697836 */ /* 0x000fe20000000000 */
[----:B------:R-:W-:Y:S02]  /*5300*/  @!P1 SEL R2, R43, R2, !P0 ;  /* 0x000000022b029207 */ /* 0x000fe40004000000 */
[----:B------:R-:W-:Y:S02]  /*5310*/  @!P1 SHF.R.U32.HI R0, RZ, R11, R0 ;  /* 0x0000000bff009219 */ /* 0x000fe40000011600 */
[----:B------:R-:W-:Y:S01]  /*5320*/  LOP3.LUT P0, RZ, R93, 0x1b0, RZ, 0xc0, !PT ;  /* 0x000001b05dff7812 */ /* 0x000fe2000780c0ff */
[----:B------:R-:W-:Y:S01]  /*5330*/  USHF.L.U32 UR42, UR42, 0x7, URZ ;  /* 0x000000072a2a7899 */ /* 0x000fe200080006ff */
[----:B------:R-:W-:Y:S01]  /*5340*/  @!P1 SEL R3, R44, R0, !P2 ;  /* 0x000000002c039207 */ /* 0x000fe20005000000 */
[----:B------:R-:W-:Y:S01]  /*5350*/  USHF.L.U32 UR41, UR41, 0x7, URZ ;  /* 0x0000000729297899 */ /* 0x000fe200080006ff */
[----:B------:R-:W-:Y:S03]  /*5360*/  @P4 SHF.R.U32.HI R94, RZ, 0x10, R17 ;  /* 0x00000010ff5e4819 */ /* 0x000fe60000011611 */
[----:B------:R-:W-:Y:S02]  /*5370*/  @!P1 IMAD.IADD R0, R2, 0x1, -R3 ;  /* 0x0000000102009824 */ /* 0x000fe400078e0a03 */
[----:B------:R-:W-:Y:S02]  /*5380*/  @!P1 IMAD.IADD R2, R3, 0x1, -R2 ;  /* 0x0000000103029824 */ /* 0x000fe400078e0a02 */
[----:B------:R-:W-:Y:S02]  /*5390*/  @!P1 IMAD R44, R0, R7, R44 ;  /* 0x00000007002c9224 */ /* 0x000fe400078e022c */
[----:B------:R-:W-:Y:S01]  /*53a0*/  @!P1 IMAD R43, R2, R8, R43 ;  /* 0x00000008022b9224 */ /* 0x000fe200078e022b */
[----:B------:R-:W-:Y:S06]  /*53b0*/  @!P0 BRA `(.L_x_87) ;  /* 0x00000000007c8947 */ /* 0x000fec0003800000 */
[----:B------:R-:W1:Y:S01]  /*53c0*/  LDCU.64 UR8, c[0x4][0x80] ;  /* 0x01001000ff0877ac */ /* 0x000e620008000a00 */
[----:B------:R-:W-:Y:S01]  /*53d0*/  MOV R2, 0x0 ;  /* 0x0000000000027802 */ /* 0x000fe20000000f00 */
[----:B------:R-:W-:Y:S02]  /*53e0*/  HFMA2 R12, -RZ, RZ, 0, 5.9604644775390625e-08 ;  /* 0x00000001ff0c7431 */ /* 0x000fe400000001ff */
[----:B------:R-:W-:Y:S01]  /*53f0*/  IMAD.MOV.U32 R8, RZ, RZ, 0x70 ;  /* 0x00000070ff087424 */ /* 0x000fe200078e00ff */
[----:B------:R2:W3:Y:S01]  /*5400*/  LDC.64 R14, c[0x4][R2] ;  /* 0x01000000020e7b82 */ /* 0x0004e20000000a00 */
[----:B------:R-:W4:Y:S01]  /*5410*/  LDCU.64 UR6, c[0x4][0x88] ;  /* 0x01001100ff0677ac */ /* 0x000f220008000a00 */
[----:B------:R-:W-:Y:S01]  /*5420*/  IMAD.MOV.U32 R13, RZ, RZ, RZ ;  /* 0x000000ffff0d7224 */ /* 0x000fe200078e00ff */
[----:B------:R-:W2:Y:S01]  /*5430*/  LDCU.64 UR4, c[0x4][0x8] ;  /* 0x01000100ff0477ac */ /* 0x000ea20008000a00 */
[----:B-1----:R-:W-:Y:S01]  /*5440*/  MOV R5, UR9 ;  /* 0x0000000900057c02 */ /* 0x002fe20008000f00 */
[----:B------:R-:W-:Y:S01]  /*5450*/  IMAD.U32 R4, RZ, RZ, UR8 ;  /* 0x00000008ff047e24 */ /* 0x000fe2000f8e00ff */
[----:B----4-:R-:W-:Y:S01]  /*5460*/  MOV R7, UR7 ;  /* 0x0000000700077c02 */ /* 0x010fe20008000f00 */
[----:B------:R-:W-:Y:S01]  /*5470*/  IMAD.U32 R6, RZ, RZ, UR6 ;  /* 0x00000006ff067e24 */ /* 0x000fe2000f8e00ff */
[----:B--2---:R-:W-:Y:S01]  /*5480*/  MOV R11, UR5 ;  /* 0x00000005000b7c02 */ /* 0x004fe20008000f00 */
[----:B------:R-:W-:Y:S02]  /*5490*/  IMAD.U32 R10, RZ, RZ, UR4 ;  /* 0x00000004ff0a7e24 */ /* 0x000fe4000f8e00ff */
[----:B------:R-:W-:Y:S07]  /*54a0*/  LEPC R20, `(.L_x_88) ;  /* 0x000000001014794e */ /* 0x000fee0000000000 */
[----:B---3-5:R-:W-:Y:S05]  /*54b0*/  CALL.ABS.NOINC R14 ;  /* 0x000000000e007343 */ /* 0x028fea0003c00000 */
.L_x_88:
[----:B------:R-:W1:Y:S01]  /*54c0*/  LDCU.64 UR8, c[0x4][0x80] ;  /* 0x01001000ff0877ac */ /* 0x000e620008000a00 */
[----:B------:R-:W2:Y:S01]  /*54d0*/  LDC.64 R2, c[0x4][R2] ;  /* 0x0100000002027b82 */ /* 0x000ea20000000a00 */
[----:B------:R-:W-:Y:S02]  /*54e0*/  HFMA2 R12, -RZ, RZ, 0, 5.9604644775390625e-08 ;  /* 0x00000001ff0c7431 */ /* 0x000fe400000001ff */
[----:B------:R-:W-:Y:S02]  /*54f0*/  IMAD.MOV.U32 R8, RZ, RZ, 0x70 ;  /* 0x00000070ff087424 */ /* 0x000fe400078e00ff */
[----:B------:R-:W-:Y:S01]  /*5500*/  IMAD.MOV.U32 R13, RZ, RZ, RZ ;  /* 0x000000ffff0d7224 */ /* 0x000fe200078e00ff */
[----:B------:R-:W3:Y:S01]  /*5510*/  LDCU.64 UR6, c[0x4][0x88] ;  /* 0x01001100ff0677ac */ /* 0x000ee20008000a00 */
[----:B------:R-:W4:Y:S01]  /*5520*/  LDCU.64 UR4, c[0x4][0x8] ;  /* 0x01000100ff0477ac */ /* 0x000f220008000a00 */
[----:B-1----:R-:W-:Y:S02]  /*5530*/  MOV R4, UR8 ;  /* 0x0000000800047c02 */ /* 0x002fe40008000f00 */
[----:B------:R-:W-:Y:S02]  /*5540*/  MOV R5, UR9 ;  /* 0x0000000900057c02 */ /* 0x000fe40008000f00 */
[----:B---3--:R-:W-:Y:S01]  /*5550*/  MOV R7, UR7 ;  /* 0x0000000700077c02 */ /* 0x008fe20008000f00 */
[----:B------:R-:W-:Y:S01]  /*5560*/  IMAD.U32 R6, RZ, RZ, UR6 ;  /* 0x00000006ff067e24 */ /* 0x000fe2000f8e00ff */
[----:B----4-:R-:W-:Y:S01]  /*5570*/  MOV R11, UR5 ;  /* 0x00000005000b7c02 */ /* 0x010fe20008000f00 */
[----:B------:R-:W-:Y:S02]  /*5580*/  IMAD.U32 R10, RZ, RZ, UR4 ;  /* 0x00000004ff0a7e24 */ /* 0x000fe4000f8e00ff */
[----:B------:R-:W-:Y:S07]  /*5590*/  LEPC R20, `(.L_x_87) ;  /* 0x000000001014794e */ /* 0x000fee0000000000 */
[----:B--2---:R-:W-:Y:S05]  /*55a0*/  CALL.ABS.NOINC R2 ;  /* 0x0000000002007343 */ /* 0x004fea0003c00000 */
.L_x_87:
[----:B------:R-:W-:Y:S05]  /*55b0*/  BSYNC.RECONVERGENT B6 ;  /* 0x0000000000067941 */ /* 0x000fea0003800200 */
.L_x_86:
[----:B------:R-:W-:Y:S01]  /*55c0*/  ISETP.NE.U32.AND P4, PT, R82, RZ, PT ;  /* 0x000000ff5200720c */ /* 0x000fe20003f85070 */
[----:B------:R-:W-:Y:S01]  /*55d0*/  UISETP.NE.AND UP2, UPT, UR50, URZ, UPT ;  /* 0x000000ff3200728c */ /* 0x000fe2000bf45270 */
[----:B------:R-:W-:Y:S01]  /*55e0*/  ISETP.NE.U32.AND P2, PT, RZ, UR38, PT ;  /* 0x00000026ff007c0c */ /* 0x000fe2000bf45070 */
[----:B------:R-:W-:Y:S01]  /*55f0*/  UISETP.NE.U32.AND UP1, UPT, UR44, URZ, UPT ;  /* 0x000000ff2c00728c */ /* 0x000fe2000bf25070 */
[----:B------:R-:W-:Y:S01]  /*5600*/  ISETP.NE.AND.EX P4, PT, R83, RZ, PT, P4 ;  /* 0x000000ff5300720c */ /* 0x000fe20003f85340 */
[----:B------:R-:W-:Y:S01]  /*5610*/  UPLOP3.LUT UP0, UPT, UPT, UPT, UPT, 0x40, 0x4 ;  /* 0x000000000004789c */ /* 0x000fe20003f0e870 */
[----:B------:R-:W-:Y:S01]  /*5620*/  ISETP.NE.AND.EX P2, PT, RZ, UR39, PT, P2 ;  /* 0x00000027ff007c0c */ /* 0x000fe2000bf45320 */
[----:B------:R-:W-:Y:S01]  /*5630*/  UISETP.NE.AND.EX UP1, UPT, UR45, URZ, UPT, UP1 ;  /* 0x000000ff2d00728c */ /* 0x000fe2000bf25310 */
[----:B------:R-:W-:Y:S04]  /*5640*/  PLOP3.LUT P1, PT, PT, PT, UP2, 0x80, 0x8 ;  /* 0x000000000008781c */ /* 0x000fe80003f2f028 */
[----:B------:R-:W-:Y:S06]  /*5650*/  @UP2 UPLOP3.LUT UP0, UPT, UPT, UPT, UP1, 0x80, 0x8 ;  /* 0x000000000008289c */ /* 0x000fec0003f0f010 */
[----:B------:R-:W-:Y:S01]  /*5660*/  PLOP3.LUT P0, PT, PT, PT, UP0, 0x80, 0x8 ;  /* 0x000000000008781c */ /* 0x000fe20003f0f008 */
[----:B------:R-:W-:Y:S01]  /*5670*/  @!UPT UIADD3 URZ, UPT, UPT, URZ, URZ, URZ ;  /* 0x000000fffffff290 */ /* 0x000fe2000fffe0ff */
[----:B------:R-:W-:Y:S11]  /*5680*/  BRA.U !UP1, `(.L_x_89) ;  /* 0x0000000109387547 */ /* 0x000ff6000b800000 */
[----:B------:R-:W-:Y:S01]  /*5690*/  UISETP.NE.U32.AND UP0, UPT, UR38, URZ, UPT ;  /* 0x000000ff2600728c */ /* 0x000fe2000bf05070 */
[----:B------:R-:W-:Y:S02]  /*56a0*/  HFMA2 R0, -RZ, RZ, 0, 5.9604644775390625e-08 ;  /* 0x00000001ff007431 */ /* 0x000fe400000001ff */
[----:B------:R-:W-:Y:S01]  /*56b0*/  IMAD.MOV.U32 R88, RZ, RZ, 0x1 ;  /* 0x00000001ff587424 */ /* 0x000fe200078e00ff */
[----:B------:R-:W-:Y:S06]  /*56c0*/  UISETP.NE.AND.EX UP0, UPT, UR39, URZ, UPT, UP0 ;  /* 0x000000ff2700728c */ /* 0x000fec000bf05300 */
[----:B------:R-:W-:Y:S05]  /*56d0*/  PLOP3.LUT P3, PT, PT, PT, UP0, 0x80, 0x8 ;  /* 0x000000000008781c */ /* 0x000fea0003f6f008 */
[----:B------:R-:W1:Y:S01]  /*56e0*/  @UP0 LDCU.64 UR6, c[0x0][0x888] ;  /* 0x00011100ff0607ac */ /* 0x000e620008000a00 */
[----:B------:R-:W-:Y:S07]  /*56f0*/  @UP0 UIMAD UR4, UR36, UR44, URZ ;  /* 0x0000002c240402a4 */ /* 0x000fee000f8e02ff */
[----:B------:R-:W-:Y:S01]  /*5700*/  @!P3 PRMT R88, R0, 0x7610, R88 ;  /* 0x000076100058b816 */ /* 0x000fe20000000058 */
[----:B-1----:R-:W-:Y:S03]  /*5710*/  @UP0 UIMAD.WIDE UR6, UR4, 0x4, UR6 ;  /* 0x00000004040608a5 */ /* 0x002fe6000f8e0206 */
[----:B------:R-:W1:Y:S03]  /*5720*/  @!UP0 LDCU UR4, c[0x0][0x880] ;  /* 0x00011000ff0487ac */ /* 0x000e660008000800 */
[----:B------:R-:W-:Y:S01]  /*5730*/  IMAD.U32 R2, RZ, RZ, UR6 ;  /* 0x00000006ff027e24 */ /* 0x000fe2000f8e00ff */
[----:B------:R-:W-:Y:S05]  /*5740*/  MOV R3, UR7 ;  /* 0x0000000700037c02 */ /* 0x000fea0008000f00 */
[----:B-----5:R2:W5:Y:S02]  /*5750*/  @P3 LDG.E R49, desc[UR46][R2.64] ;  /* 0x0000002e02313981 */ /* 0x020564000c1e1900 */
[----:B-12---:R-:W-:Y:S02]  /*5760*/  @!P3 IMAD.U32 R49, RZ, RZ, UR4 ;  /* 0x00000004ff31be24 */ /* 0x006fe4000f8e00ff */
.L_x_89:
[----:B------:R-:W-:Y:S05]  /*5770*/  @!P4 BRA `(.L_x_90) ;  /* 0x000000000020c947 */ /* 0x000fea0003800000 */
[----:B------:R-:W-:Y:S04]  /*5780*/  ISETP.NE.U32.AND P3, PT, R80, RZ, PT ;  /* 0x000000ff5000720c */ /* 0x000fe80003f65070 */
[----:B------:R-:W-:Y:S11]  /*5790*/  ISETP.NE.AND.EX P3, PT, R81, RZ, PT, P3 ;  /* 0x000000ff5100720c */ /* 0x000ff60003f65330 */
[----:B------:R-:W-:Y:S02]  /*57a0*/  @!UPT UIADD3 URZ, UPT, UPT, URZ, URZ, URZ ;  /* 0x000000fffffff290 */ /* 0x000fe4000fffe0ff */
[----:B------:R-:W1:Y:S01]  /*57b0*/  @P3 LDC.64 R2, c[0x0][0x8a8] ;  /* 0x00022a00ff023b82 */ /* 0x000e620000000a00 */
[----:B------:R-:W-:Y:S04]  /*57c0*/  @P3 IMAD R0, R82, UR36, RZ ;  /* 0x0000002452003c24 */ /* 0x000fe8000f8e02ff */
[----:B-1----:R-:W-:Y:S05]  /*57d0*/  @P3 IMAD.WIDE R2, R0, 0x4, R2 ;  /* 0x0000000400023825 */ /* 0x002fea00078e0202 */
[----:B-----5:R1:W5:Y:S02]  /*57e0*/  @P3 LDG.E R47, desc[UR46][R2.64] ;  /* 0x0000002e022f3981 */ /* 0x020364000c1e1900 */
[----:B-1----:R-:W2:Y:S02]  /*57f0*/  @!P3 LDC R47, c[0x0][0x8a0] ;  /* 0x00022800ff2fbb82 */ /* 0x002ea40000000800 */
.L_x_90:
[----:B-----5:R-:W-:Y:S01]  /*5800*/  FSETP.NEU.AND P3, PT, R49, RZ, PT ;  /* 0x000000ff3100720b */ /* 0x020fe20003f6d000 */
[----:B------:R-:W-:Y:S01]  /*5810*/  BSSY B1, `(.L_x_91) ;  /* 0x0000039000017945 */ /* 0x000fe20003800000 */
[----:B------:R-:W-:Y:S01]  /*5820*/  SEL R3, RZ, 0xffffffff, P2 ;  /* 0xffffffffff037807 */ /* 0x000fe20001000000 */
[----:B------:R-:W-:Y:S01]  /*5830*/  IMAD.MOV.U32 R66, RZ, RZ, 0x1 ;  /* 0x00000001ff427424 */ /* 0x000fe200078e00ff */
[----:B------:R-:W-:Y:S01]  /*5840*/  @P1 LOP3.LUT P2, RZ, R88, 0xff, RZ, 0xc0, !PT ;  /* 0x000000ff58ff1812 */ /* 0x000fe2000784c0ff */
[----:B------:R-:W-:Y:S01]  /*5850*/  IMAD R48, R45, 0x80, R46 ;  /* 0x000000802d307824 */ /* 0x000fe200078e022e */
[----:B------:R-:W-:Y:S01]  /*5860*/  @P1 SEL R0, RZ, 0xffffffff, P3 ;  /* 0xffffffffff001807 */ /* 0x000fe20001800000 */
[----:B------:R-:W-:Y:S01]  /*5870*/  IMAD R106, R101, -0x10, R99 ;  /* 0xfffffff0656a7824 */ /* 0x000fe200078e0263 */
[----:B------:R-:W-:Y:S01]  /*5880*/  LOP3.LUT R97, R97, 0x1, RZ, 0x3c, !PT ;  /* 0x0000000161617812 */ /* 0x000fe200078e3cff */
[----:B------:R-:W-:Y:S01]  /*5890*/  IMAD.MOV.U32 R65, RZ, RZ, RZ ;  /* 0x000000ffff417224 */ /* 0x000fe200078e00ff */
[----:B------:R-:W-:Y:S02]  /*58a0*/  @P0 SEL R0, R3, R0, !P2 ;  /* 0x0000000003000207 */ /* 0x000fe40005000000 */
[----:B------:R-:W-:Y:S02]  /*58b0*/  CS2R R78, SRZ ;  /* 0x00000000004e7805 */ /* 0x000fe4000001ff00 */
[----:B------:R-:W-:Y:S02]  /*58c0*/  LEA R64, R45, UR48, 0x3 ;  /* 0x000000302d407c11 */ /* 0x000fe4000f8e18ff */
[----:B------:R-:W-:Y:S02]  /*58d0*/  CS2R R76, SRZ ;  /* 0x00000000004c7805 */ /* 0x000fe4000001ff00 */
[----:B------:R-:W-:Y:S02]  /*58e0*/  @P1 LOP3.LUT R0, R0, 0x1, RZ, 0xc0, !PT ;  /* 0x0000000100001812 */ /* 0x000fe400078ec0ff */
[----:B------:R-:W-:Y:S02]  /*58f0*/  CS2R R70, SRZ ;  /* 0x0000000000467805 */ /* 0x000fe4000001ff00 */
[----:B------:R-:W-:Y:S02]  /*5900*/  PLOP3.LUT P2, PT, PT, PT, UP1, 0x80, 0x8 ;  /* 0x000000000008781c */ /* 0x000fe40003f4f018 */
[----:B------:R-:W-:Y:S02]  /*5910*/  CS2R R68, SRZ ;  /* 0x0000000000447805 */ /* 0x000fe4000001ff00 */
[----:B------:R-:W-:Y:S02]  /*5920*/  ISETP.NE.U32.OR P5, PT, R0, 0x1, !P1 ;  /* 0x000000010000780c */ /* 0x000fe40004fa5470 */
[----:B------:R-:W-:Y:S02]  /*5930*/  CS2R R62, SRZ ;  /* 0x00000000003e7805 */ /* 0x000fe4000001ff00 */
[----:B------:R-:W-:Y:S02]  /*5940*/  LOP3.LUT P4, R104, R88, 0xff, RZ, 0xc0, !PT ;  /* 0x000000ff58687812 */ /* 0x000fe4000788c0ff */
[----:B------:R-:W-:Y:S02]  /*5950*/  CS2R R60, SRZ ;  /* 0x00000000003c7805 */ /* 0x000fe4000001ff00 */
[----:B------:R-:W-:Y:S02]  /*5960*/  SEL R2, RZ, 0xffffffff, P3 ;  /* 0xffffffffff027807 */ /* 0x000fe40001800000 */
[----:B------:R-:W-:Y:S02]  /*5970*/  CS2R R58, SRZ ;  /* 0x00000000003a7805 */ /* 0x000fe4000001ff00 */
[----:B------:R-:W-:Y:S02]  /*5980*/  P2R R107, PR, RZ, 0x20 ;  /* 0x00000020ff6b7803 */ /* 0x000fe40000000000 */
[----:B------:R-:W-:Y:S02]  /*5990*/  CS2R R56, SRZ ;  /* 0x0000000000387805 */ /* 0x000fe4000001ff00 */
[----:B------:R-:W-:Y:S02]  /*59a0*/  @P2 SEL R2, R3, R2, !P4 ;  /* 0x0000000203022207 */ /* 0x000fe40006000000 */
[----:B------:R-:W-:Y:S02]  /*59b0*/  @P5 SHF.L.U32 R0, R97, 0x1f, RZ ;  /* 0x0000001f61005819 */ /* 0x000fe400000006ff */
[----:B------:R-:W-:Y:S02]  /*59c0*/  LOP3.LUT R2, R2, 0x1, RZ, 0xc0, !PT ;  /* 0x0000000102027812 */ /* 0x000fe400078ec0ff */
[----:B------:R1:W3:Y:S02]  /*59d0*/  @P5 SYNCS.PHASECHK.TRANS64.TRYWAIT P1, [UR48+0x50], R0 ;  /* 0x00005000ff0055a7 */ /* 0x0002e40008021130 */
[----:B------:R-:W-:Y:S04]  /*59e0*/  ISETP.NE.U32.AND P2, PT, R2, 0x1, PT ;  /* 0x000000010200780c */ /* 0x000fe80003f45070 */
[----:B------:R-:W-:Y:S02]  /*59f0*/  P2R R67, PR, RZ, 0x4 ;  /* 0x00000004ff437803 */ /* 0x000fe40000000000 */
[----:B-1----:R-:W-:Y:S04]  /*5a00*/  SHF.L.U32 R0, R96, 0x1f, RZ ;  /* 0x0000001f60007819 */ /* 0x002fe800000006ff */
[----:B------:R1:W4:Y:S01]  /*5a10*/  SYNCS.PHASECHK.TRANS64.TRYWAIT P0, [R64+URZ+0xc0], R0 ;  /* 0x0000c000400075a7 */ /* 0x00032200080011ff */
[----:B---3--:R-:W-:Y:S01]  /*5a20*/  @P5 SEL R66, RZ, 0x1, !P1 ;  /* 0x00000001ff425807 */ /* 0x008fe20004800000 */
[----:B-1----:R-:W-:Y:S06]  /*5a30*/  @!P5 BRA `(.L_x_92) ;  /* 0x000000000058d947 */ /* 0x002fec0003800000 */
[----:B------:R-:W-:Y:S01]  /*5a40*/  IMAD.MOV.U32 R79, RZ, RZ, RZ ;  /* 0x000000ffff4f7224 */ /* 0x000fe200078e00ff */
[----:B------:R-:W-:Y:S01]  /*5a50*/  ISETP.NE.AND P1, PT, R66, RZ, PT ;  /* 0x000000ff4200720c */ /* 0x000fe20003f25270 */
[----:B------:R-:W-:Y:S01]  /*5a60*/  BSSY B0, `(.L_x_93) ;  /* 0x000000c000007945 */ /* 0x000fe20003800000 */
[----:B------:R-:W-:Y:S02]  /*5a70*/  CS2R R58, SRZ ;  /* 0x00000000003a7805 */ /* 0x000fe4000001ff00 */
[----:B------:R-:W-:Y:S02]  /*5a80*/  CS2R R56, SRZ ;  /* 0x0000000000387805 */ /* 0x000fe4000001ff00 */
[----:B------:R-:W-:Y:S02]  /*5a90*/  CS2R R62, SRZ ;  /* 0x00000000003e7805 */ /* 0x000fe4000001ff00 */
[----:B------:R-:W-:Y:S02]  /*5aa0*/  CS2R R60, SRZ ;  /* 0x00000000003c7805 */ /* 0x000fe4000001ff00 */
[----:B------:R-:W-:Y:S02]  /*5ab0*/  CS2R R70, SRZ ;  /* 0x0000000000467805 */ /* 0x000fe4000001ff00 */
[----:B------:R-:W-:Y:S02]  /*5ac0*/  CS2R R68, SRZ ;  /* 0x0000000000447805 */ /* 0x000fe4000001ff00 */
[----:B------:R-:W-:Y:S01]  /*5ad0*/  CS2R R76, SRZ ;  /* 0x00000000004c7805 */ /* 0x000fe2000001ff00 */
[----:B------:R-:W-:Y:S06]  /*5ae0*/  @P1 BRA `(.L_x_94) ;  /* 0x00000000000c1947 */ /* 0x000fec0003800000 */
[----:B------:R-:W-:Y:S04]  /*5af0*/  SHF.L.U32 R3, R97, 0x1f, RZ ;  /* 0x0000001f61037819 */ /* 0x000fe800000006ff */
[----:B------:R-:W1:Y:S02]  /*5b00*/  SYNCS.PHASECHK.TRANS64.TRYWAIT P1, [UR48+0x50], R3 ;  /* 0x00005003ff0075a7 */ /* 0x000e640008021130 */
[----:B-1----:R-:W-:Y:S05]  /*5b10*/  @!P1 BRA `(.L_x_95) ;  /* 0x0000003c007c9947 */ /* 0x002fea0003800000 */
.L_x_94:
[----:B------:R-:W-:Y:S05]  /*5b20*/  BSYNC B0 ;  /* 0x0000000000007941 */ /* 0x000fea0003800000 */
.L_x_93:
[----:B------:R-:W-:Y:S01]  /*5b30*/  ISETP.NE.AND P1, PT, R67, RZ, PT ;  /* 0x000000ff4300720c */ /* 0x000fe20003f25270 */
[----:B------:R-:W-:Y:S11]  /*5b40*/  HFMA2 R65, -RZ, RZ, 0, 5.9604644775390625e-08 ;  /* 0x00000001ff417431 */ /* 0x000ff600000001ff */
[----:B------:R-:W-:Y:S01]  /*5b50*/  @!UPT UIADD3 URZ, UPT, UPT, URZ, URZ, URZ ;  /* 0x000000fffffff290 */ /* 0x000fe2000fffe0ff */
[----:B------:R3:W1:Y:S04]  /*5b60*/  @P1 LDS.128 R56, [R100] ;  /* 0x0000000064381984 */ /* 0x0006680000000c00 */
[----:B------:R3:W1:Y:S04]  /*5b70*/  @P1 LDS.128 R60, [R99+0x10] ;  /* 0x00001000633c1984 */ /* 0x0006680000000c00 */
[----:B------:R3:W1:Y:S04]  /*5b80*/  @P1 LDS.128 R68, [R98+0x20] ;  /* 0x0000200062441984 */ /* 0x0006680000000c00 */
[----:B------:R3:W1:Y:S02]  /*5b90*/  @P1 LDS.128 R76, [R106+0x30] ;  /* 0x000030006a4c1984 */ /* 0x0006640000000c00 */
.L_x_92:
[----:B------:R-:W-:Y:S05]  /*5ba0*/  BSYNC B1 ;  /* 0x0000000000017941 */ /* 0x000fea0003800000 */
.L_x_91:
[----:B-1----:R-:W-:Y:S04]  /*5bb0*/  SHF.R.U32.HI R2, RZ, 0x15, R48 ;  /* 0x00000015ff027819 */ /* 0x002fe80000011630 */
[----:B------:R-:W-:Y:S01]  /*5bc0*/  LOP3.LUT P1, RZ, R2, 0x3, R92, 0x48, !PT ;  /* 0x0000000302ff7812 */ /* 0x000fe2000782485c */
[----:B------:R-:W-:Y:S01]  /*5bd0*/  @!UPT UIADD3 URZ, UPT, UPT, URZ, URZ, URZ ;  /* 0x000000fffffff290 */ /* 0x000fe2000fffe0ff */
[----:B----4-:R-:W-:Y:S11]  /*5be0*/  @P0 BRA `(.L_x_96) ;  /* 0x0000000000080947 */ /* 0x010ff60003800000 */
[----:B------:R-:W1:Y:S02]  /*5bf0*/  SYNCS.PHASECHK.TRANS64.TRYWAIT P0, [R64+URZ+0xc0], R0 ;  /* 0x0000c000400075a7 */ /* 0x000e6400080011ff */
[----:B-1----:R-:W-:Y:S05]  /*5c00*/  @!P0 BRA `(.L_x_97) ;  /* 0x0000003c00588947 */ /* 0x002fea0003800000 */
.L_x_96:
[----:B------:R-:W-:Y:S05]  /*5c10*/  @!P1 BRA `(.L_x_98) ;  /* 0x0000000000409947 */ /* 0x000fea0003800000 */
[----:B------:R-:W4:Y:S01]  /*5c20*/  LDCU.64 UR8, c[0x4][0x70] ;  /* 0x01000e00ff0877ac */ /* 0x000f220008000a00 */
[----:B------:R-:W-:Y:S01]  /*5c30*/  MOV R3, 0x0 ;  /* 0x0000000000037802 */ /* 0x000fe20000000f00 */
[----:B------:R-:W-:Y:S02]  /*5c40*/  HFMA2 R12, -RZ, RZ, 0, 5.9604644775390625e-08 ;  /* 0x00000001ff0c7431 */ /* 0x000fe400000001ff */
[----:B------:R-:W-:Y:S02]  /*5c50*/  IMAD.MOV.U32 R8, RZ, RZ, 0x192 ;  /* 0x00000192ff087424 */ /* 0x000fe400078e00ff */
[----:B------:R-:W-:Y:S01]  /*5c60*/  IMAD.MOV.U32 R13, RZ, RZ, RZ ;  /* 0x000000ffff0d7224 */ /* 0x000fe200078e00ff */
[----:B------:R-:W5:Y:S01]  /*5c70*/  LDCU.64 UR6, c[0x4][0x78] ;  /* 0x01000f00ff0677ac */ /* 0x000f620008000a00 */
[----:B------:R-:W1:Y:S01]  /*5c80*/  LDC.64 R2, c[0x4][R3] ;  /* 0x0100000003027b82 */ /* 0x000e620000000a00 */
[----:B------:R-:W2:Y:S01]  /*5c90*/  LDCU.64 UR4, c[0x4][0x10] ;  /* 0x01000200ff0477ac */ /* 0x000ea20008000a00 */
[----:B----4-:R-:W-:Y:S01]  /*5ca0*/  MOV R5, UR9 ;  /* 0x0000000900057c02 */ /* 0x010fe20008000f00 */
[----:B------:R-:W-:Y:S01]  /*5cb0*/  IMAD.U32 R4, RZ, RZ, UR8 ;  /* 0x00000008ff047e24 */ /* 0x000fe2000f8e00ff */
[----:B-----5:R-:W-:Y:S01]  /*5cc0*/  MOV R7, UR7 ;  /* 0x0000000700077c02 */ /* 0x020fe20008000f00 */
[----:B------:R-:W-:Y:S01]  /*5cd0*/  IMAD.U32 R6, RZ, RZ, UR6 ;  /* 0x00000006ff067e24 */ /* 0x000fe2000f8e00ff */
[----:B--2---:R-:W-:Y:S01]  /*5ce0*/  MOV R11, UR5 ;  /* 0x00000005000b7c02 */ /* 0x004fe20008000f00 */
[----:B------:R-:W-:Y:S02]  /*5cf0*/  IMAD.U32 R10, RZ, RZ, UR4 ;  /* 0x00000004ff0a7e24 */ /* 0x000fe4000f8e00ff */
[----:B------:R-:W-:Y:S07]  /*5d00*/  LEPC R20, `(.L_x_98) ;  /* 0x000000001014794e */ /* 0x000fee0000000000 */
[----:B-1-3--:R-:W-:Y:S05]  /*5d10*/  CALL.ABS.NOINC R2 ;  /* 0x0000000002007343 */ /* 0x00afea0003c00000 */
.L_x_98:
[----:B------:R-:W-:Y:S05]  /*5d20*/  WARPSYNC.ALL ;  /* 0x0000000000007948 */ /* 0x000fea0003800000 */
[----:B------:R-:W-:Y:S01]  /*5d30*/  R2UR UR4, R48 ;  /* 0x00000000300472ca */ /* 0x000fe200000e0000 */
[--C-:B------:R-:W-:Y:S01]  /*5d40*/  HADD2.F32 R50, -RZ, R56.reuse.H0_H0 ;  /* 0x20000038ff327230 */ /* 0x100fe20000004100 */
[----:B------:R-:W-:Y:S01]  /*5d50*/  ISETP.NE.AND P0, PT, R102, RZ, PT ;  /* 0x000000ff6600720c */ /* 0x000fe20003f05270 */
[----:B------:R-:W-:Y:S01]  /*5d60*/  HADD2.F32 R51, -RZ, R56.H1_H1 ;  /* 0x30000038ff337230 */ /* 0x000fe20000004100 */
[----:B------:R-:W-:Y:S01]  /*5d70*/  BSSY.RECONVERGENT B0, `(.L_x_99) ;  /* 0x0000086000007945 */ /* 0x000fe20003800200 */
[--C-:B------:R-:W-:Y:S08]  /*5d80*/  HADD2.F32 R52, -RZ, R57.reuse.H0_H0 ;  /* 0x20000039ff347230 */ /* 0x100ff00000004100 */
[----:B------:R-:W1:Y:S02]  /*5d90*/  LDTM.x32 R4, tmem[UR4] ;  /* 0x00000004000479ee */ /* 0x000e6400082c0000 */
[C---:B-12---:R-:W-:Y:S01]  /*5da0*/  FMUL R0, R47.reuse, R4 ;  /* 0x000000042f007220 */ /* 0x046fe20000400000 */
[C---:B------:R-:W-:Y:S01]  /*5db0*/  FMUL R2, R47.reuse, R5 ;  /* 0x000000052f027220 */ /* 0x040fe20000400000 */
[C---:B------:R-:W-:Y:S01]  /*5dc0*/  FMUL R4, R47.reuse, R8 ;  /* 0x000000082f047220 */ /* 0x040fe20000400000 */
[----:B------:R-:W-:Y:S01]  /*5dd0*/  FMUL R3, R47, R6 ;  /* 0x000000062f037220 */ /* 0x000fe20000400000 */
[C---:B------:R-:W-:Y:S01]  /*5de0*/  FFMA R0, R49.reuse, R50, R0 ;  /* 0x0000003231007223 */ /* 0x040fe20000000000 */
[----:B------:R-:W-:Y:S01]  /*5df0*/  FFMA R2, R49, R51, R2 ;  /* 0x0000003331027223 */ /* 0x000fe20000000002 */
[C---:B------:R-:W-:Y:S01]  /*5e00*/  FMUL R5, R47.reuse, R9 ;  /* 0x000000092f057220 */ /* 0x040fe20000400000 */
        /* <DEDUP_REMOVED lines=16> */
[----:B------:R-:W-:Y:S02]  /*5f10*/  HADD2.F32 R32, -RZ, R57.H1_H1 ;  /* 0x30000039ff207230 */ /* 0x000fe40000004100 */
[C---:B------:R-:W-:Y:S01]  /*5f20*/  FMUL R26, R47.reuse, R30 ;  /* 0x0000001e2f1a7220 */ /* 0x040fe20000400000 */
[----:B------:R-:W-:Y:S01]  /*5f30*/  FMUL R29, R47, R33 ;  /* 0x000000212f1d7220 */ /* 0x000fe20000400000 */
[--C-:B------:R-:W-:Y:S02]  /*5f40*/  HADD2.F32 R33, -RZ, R58.reuse.H0_H0 ;  /* 0x2000003aff217230 */ /* 0x100fe40000004100 */
[----:B------:R-:W-:Y:S01]  /*5f50*/  FFMA R3, R49, R52, R3 ;  /* 0x0000003431037223 */ /* 0x000fe20000000003 */
[C---:B------:R-:W-:Y:S01]  /*5f60*/  FMUL R7, R47.reuse, R7 ;  /* 0x000000072f077220 */ /* 0x040fe20000400000 */
[----:B------:R-:W-:Y:S01]  /*5f70*/  FMUL R30, R47, R34 ;  /* 0x000000222f1e7220 */ /* 0x000fe20000400000 */
[----:B------:R-:W-:Y:S01]  /*5f80*/  HADD2.F32 R34, -RZ, R58.H1_H1 ;  /* 0x3000003aff227230 */ /* 0x000fe20000004100 */
[----:B------:R-:W-:Y:S01]  /*5f90*/  F2FP.F16.F32.PACK_AB R52, R2, R0 ;  /* 0x000000000234723e */ /* 0x000fe200000000ff */
[--C-:B------:R-:W-:Y:S02]  /*5fa0*/  HADD2.F32 R0, -RZ, R59.reuse.H0_H0 ;  /* 0x2000003bff007230 */ /* 0x100fe40000004100 */
[C---:B------:R-:W-:Y:S01]  /*5fb0*/  FFMA R7, R49.reuse, R32, R7 ;  /* 0x0000002031077223 */ /* 0x040fe20000000007 */
[----:B------:R-:W-:Y:S02]  /*5fc0*/  HADD2.F32 R2, -RZ, R59.H1_H1 ;  /* 0x3000003bff027230 */ /* 0x000fe40000004100 */
[C---:B------:R-:W-:Y:S01]  /*5fd0*/  FFMA R4, R49.reuse, R33, R4 ;  /* 0x0000002131047223 */ /* 0x040fe20000000004 */
[C---:B------:R-:W-:Y:S01]  /*5fe0*/  FFMA R5, R49.reuse, R34, R5 ;  /* 0x0000002231057223 */ /* 0x040fe20000000005 */
[----:B------:R-:W-:Y:S01]  /*5ff0*/  FFMA R6, R49, R0, R6 ;  /* 0x0000000031067223 */ /* 0x000fe20000000006 */
[--C-:B------:R-:W-:Y:S02]  /*6000*/  HADD2.F32 R0, -RZ, R60.reuse.H0_H0 ;  /* 0x2000003cff007230 */ /* 0x100fe40000004100 */
[----:B------:R-:W-:Y:S01]  /*6010*/  FMUL R11, R47, R11 ;  /* 0x0000000b2f0b7220 */ /* 0x000fe20000400000 */
[----:B------:R-:W-:Y:S01]  /*6020*/  F2FP.F16.F32.PACK_AB R53, R7, R3 ;  /* 0x000000030735723e */ /* 0x000fe200000000ff */
[--C-:B------:R-:W-:Y:S02]  /*6030*/  HADD2.F32 R3, -RZ, R61.reuse.H0_H0 ;  /* 0x2000003dff037230 */ /* 0x100fe40000004100 */
[----:B------:R-:W-:Y:S01]  /*6040*/  FMUL R15, R47, R15 ;  /* 0x0000000f2f0f7220 */ /* 0x000fe20000400000 */
[C---:B------:R-:W-:Y:S01]  /*6050*/  FFMA R11, R49.reuse, R2, R11 ;  /* 0x00000002310b7223 */ /* 0x040fe2000000000b */
[----:B------:R-:W-:Y:S02]  /*6060*/  HADD2.F32 R2, -RZ, R60.H1_H1 ;  /* 0x3000003cff027230 */ /* 0x000fe40000004100 */
[----:B------:R-:W-:Y:S01]  /*6070*/  FFMA R8, R49, R0, R8 ;  /* 0x0000000031087223 */ /* 0x000fe20000000008 */
[----:B------:R-:W-:Y:S02]  /*6080*/  HADD2.F32 R0, -RZ, R61.H1_H1 ;  /* 0x3000003dff007230 */ /* 0x000fe40000004100 */
[C---:B------:R-:W-:Y:S01]  /*6090*/  FMUL R19, R47.reuse, R19 ;  /* 0x000000132f137220 */ /* 0x040fe20000400000 */
[----:B------:R-:W-:Y:S01]  /*60a0*/  FMUL R23, R47, R23 ;  /* 0x000000172f177220 */ /* 0x000fe20000400000 */
[C---:B------:R-:W-:Y:S01]  /*60b0*/  FFMA R9, R49.reuse, R2, R9 ;  /* 0x0000000231097223 */ /* 0x040fe20000000009 */
[C---:B------:R-:W-:Y:S01]  /*60c0*/  FFMA R10, R49.reuse, R3, R10 ;  /* 0x00000003310a7223 */ /* 0x040fe2000000000a */
[----:B------:R-:W-:Y:S01]  /*60d0*/  FFMA R15, R49, R0, R15 ;  /* 0x00000000310f7223 */ /* 0x000fe2000000000f */
[--C-:B------:R-:W-:Y:S02]  /*60e0*/  HADD2.F32 R2, -RZ, R62.reuse.H0_H0 ;  /* 0x2000003eff027230 */ /* 0x100fe40000004100 */
[----:B------:R-:W-:Y:S01]  /*60f0*/  FMUL R27, R47, R27 ;  /* 0x0000001b2f1b7220 */ /* 0x000fe20000400000 */
[----:B------:R-:W-:Y:S01]  /*6100*/  HADD2.F32 R0, -RZ, R62.H1_H1 ;  /* 0x3000003eff007230 */ /* 0x000fe20000004100 */
[----:B------:R-:W-:Y:S01]  /*6110*/  F2FP.F16.F32.PACK_AB R54, R5, R4 ;  /* 0x000000040536723e */ /* 0x000fe200000000ff */
[--C-:B------:R-:W-:Y:S02]  /*6120*/  HADD2.F32 R3, -RZ, R63.reuse.H0_H0 ;  /* 0x2000003fff037230 */ /* 0x100fe40000004100 */
[C---:B------:R-:W-:Y:S01]  /*6130*/  FFMA R12, R49.reuse, R2, R12 ;  /* 0x00000002310c7223 */ /* 0x040fe2000000000c */
[--C-:B------:R-:W-:Y:S02]  /*6140*/  HADD2.F32 R2, -RZ, R68.reuse.H0_H0 ;  /* 0x20000044ff027230 */ /* 0x100fe40000004100 */
[C---:B------:R-:W-:Y:S01]  /*6150*/  FFMA R13, R49.reuse, R0, R13 ;  /* 0x00000000310d7223 */ /* 0x040fe2000000000d */
[----:B------:R-:W-:Y:S02]  /*6160*/  HADD2.F32 R0, -RZ, R63.H1_H1 ;  /* 0x3000003fff007230 */ /* 0x000fe40000004100 */
[----:B------:R-:W-:Y:S01]  /*6170*/  FFMA R14, R49, R3, R14 ;  /* 0x00000003310e7223 */ /* 0x000fe2000000000e */
[----:B------:R-:W-:Y:S01]  /*6180*/  HADD2.F32 R3, -RZ, R68.H1_H1 ;  /* 0x30000044ff037230 */ /* 0x000fe20000004100 */
[----:B------:R-:W-:Y:S01]  /*6190*/  F2FP.F16.F32.PACK_AB R55, R11, R6 ;  /* 0x000000060b37723e */ /* 0x000fe200000000ff */
[----:B------:R-:W-:Y:S01]  /*61a0*/  FMUL R31, R47, R31 ;  /* 0x0000001f2f1f7220 */ /* 0x000fe20000400000 */
[C---:B------:R-:W-:Y:S01]  /*61b0*/  FFMA R19, R49.reuse, R0, R19 ;  /* 0x0000000031137223 */ /* 0x040fe20000000013 */
[--C-:B------:R-:W-:Y:S02]  /*61c0*/  HADD2.F32 R0, -RZ, R69.reuse.H0_H0 ;  /* 0x20000045ff007230 */ /* 0x100fe40000004100 */
[C---:B------:R-:W-:Y:S01]  /*61d0*/  FFMA R16, R49.reuse, R2, R16 ;  /* 0x0000000231107223 */ /* 0x040fe20000000010 */
[----:B------:R1:W-:Y:S01]  /*61e0*/  STS.128 [R100], R52 ;  /* 0x0000003464007388 */ /* 0x0003e20000000c00 */
[C---:B------:R-:W-:Y:S01]  /*61f0*/  FFMA R17, R49.reuse, R3, R17 ;  /* 0x0000000331117223 */ /* 0x040fe20000000011 */
[----:B------:R-:W-:Y:S02]  /*6200*/  HADD2.F32 R2, -RZ, R69.H1_H1 ;  /* 0x30000045ff027230 */ /* 0x000fe40000004100 */
[----:B------:R-:W-:Y:S01]  /*6210*/  FFMA R18, R49, R0, R18 ;  /* 0x0000000031127223 */ /* 0x000fe20000000012 */
[--C-:B------:R-:W-:Y:S01]  /*6220*/  HADD2.F32 R0, -RZ, R70.reuse.H0_H0 ;  /* 0x20000046ff007230 */ /* 0x100fe20000004100 */
[----:B------:R-:W-:Y:S01]  /*6230*/  F2FP.F16.F32.PACK_AB R8, R9, R8 ;  /* 0x000000080908723e */ /* 0x000fe200000000ff */
[--C-:B------:R-:W-:Y:S02]  /*6240*/  HADD2.F32 R3, -RZ, R71.reuse.H0_H0 ;  /* 0x20000047ff037230 */ /* 0x100fe40000004100 */
[C---:B------:R-:W-:Y:S01]  /*6250*/  FFMA R23, R49.reuse, R2, R23 ;  /* 0x0000000231177223 */ /* 0x040fe20000000017 */
[----:B------:R-:W-:Y:S02]  /*6260*/  HADD2.F32 R2, -RZ, R70.H1_H1 ;  /* 0x30000046ff027230 */ /* 0x000fe40000004100 */
[----:B------:R-:W-:Y:S01]  /*6270*/  FFMA R20, R49, R0, R20 ;  /* 0x0000000031147223 */ /* 0x000fe20000000014 */
[----:B------:R-:W-:Y:S01]  /*6280*/  HADD2.F32 R0, -RZ, R71.H1_H1 ;  /* 0x30000047ff007230 */ /* 0x000fe20000004100 */
[----:B------:R-:W-:Y:S01]  /*6290*/  F2FP.F16.F32.PACK_AB R9, R15, R10 ;  /* 0x0000000a0f09723e */ /* 0x000fe200000000ff */
[----:B------:R-:W-:Y:S02]  /*62a0*/  HADD2.F32 R4, -RZ, R79.H0_H0 ;  /* 0x2000004fff047230 */ /* 0x000fe40000004100 */
[C---:B------:R-:W-:Y:S01]  /*62b0*/  FFMA R21, R49.reuse, R2, R21 ;  /* 0x0000000231157223 */ /* 0x040fe20000000015 */
[C---:B------:R-:W-:Y:S01]  /*62c0*/  FFMA R22, R49.reuse, R3, R22 ;  /* 0x0000000331167223 */ /* 0x040fe20000000016 */
[----:B------:R-:W-:Y:S01]  /*62d0*/  FFMA R27, R49, R0, R27 ;  /* 0x00000000311b7223 */ /* 0x000fe2000000001b */
[--C-:B------:R-:W-:Y:S01]  /*62e0*/  HADD2.F32 R2, -RZ, R76.reuse.H0_H0 ;  /* 0x2000004cff027230 */ /* 0x100fe20000004100 */
[----:B------:R-:W-:Y:S01]  /*62f0*/  F2FP.F16.F32.PACK_AB R10, R13, R12 ;  /* 0x0000000c0d0a723e */ /* 0x000fe200000000ff */
[----:B------:R-:W-:Y:S01]  /*6300*/  HADD2.F32 R0, -RZ, R76.H1_H1 ;  /* 0x3000004cff007230 */ /* 0x000fe20000004100 */
[----:B------:R-:W-:Y:S01]  /*6310*/  F2FP.F16.F32.PACK_AB R11, R19, R14 ;  /* 0x0000000e130b723e */ /* 0x000fe200000000ff */
[--C-:B------:R-:W-:Y:S02]  /*6320*/  HADD2.F32 R3, -RZ, R77.reuse.H0_H0 ;  /* 0x2000004dff037230 */ /* 0x100fe40000004100 */
[C---:B------:R-:W-:Y:S01]  /*6330*/  FFMA R24, R49.reuse, R2, R24 ;  /* 0x0000000231187223 */ /* 0x040fe20000000018 */
[--C-:B------:R-:W-:Y:S02]  /*6340*/  HADD2.F32 R2, -RZ, R78.reuse.H0_H0 ;  /* 0x2000004eff027230 */ /* 0x100fe40000004100 */
[C---:B------:R-:W-:Y:S01]  /*6350*/  FFMA R25, R49.reuse, R0, R25 ;  /* 0x0000000031197223 */ /* 0x040fe20000000019 */
[----:B------:R1:W-:Y:S01]  /*6360*/  STS.128 [R99+0x10], R8 ;  /* 0x0000100863007388 */ /* 0x0003e20000000c00 */
[----:B------:R-:W-:Y:S02]  /*6370*/  HADD2.F32 R0, -RZ, R77.H1_H1 ;  /* 0x3000004dff007230 */ /* 0x000fe40000004100 */
[----:B------:R-:W-:Y:S01]  /*6380*/  FFMA R26, R49, R3, R26 ;  /* 0x00000003311a7223 */ /* 0x000fe2000000001a */
[----:B------:R-:W-:Y:S01]  /*6390*/  HADD2.F32 R3, -RZ, R78.H1_H1 ;  /* 0x3000004eff037230 */ /* 0x000fe20000004100 */
[----:B------:R-:W-:Y:S01]  /*63a0*/  F2FP.F16.F32.PACK_AB R16, R17, R16 ;  /* 0x000000101110723e */ /* 0x000fe200000000ff */
[----:B------:R-:W-:Y:S01]  /*63b0*/  HADD2.F32 R5, -RZ, R79.H1_H1 ;  /* 0x3000004fff057230 */ /* 0x000fe20000004100 */
[----:B------:R-:W-:Y:S01]  /*63c0*/  F2FP.F16.F32.PACK_AB R17, R23, R18 ;  /* 0x000000121711723e */ /* 0x000fe200000000ff */
[----:B------:R-:W-:Y:S01]  /*63d0*/  FFMA R31, R49, R0, R31 ;  /* 0x00000000311f7223 */ /* 0x000fe2000000001f */
[----:B------:R-:W-:Y:S01]  /*63e0*/  FMUL R35, R47, R35 ;  /* 0x000000232f237220 */ /* 0x000fe20000400000 */
[----:B------:R-:W-:Y:S01]  /*63f0*/  F2FP.F16.F32.PACK_AB R18, R21, R20 ;  /* 0x000000141512723e */ /* 0x000fe200000000ff */
[----:B------:R-:W-:Y:S01]  /*6400*/  FFMA R28, R49, R2, R28 ;  /* 0x00000002311c7223 */ /* 0x000fe2000000001c */
[----:B------:R-:W-:Y:S01]  /*6410*/  F2FP.F16.F32.PACK_AB R19, R27, R22 ;  /* 0x000000161b13723e */ /* 0x000fe200000000ff */
[C---:B------:R-:W-:Y:S01]  /*6420*/  FFMA R29, R49.reuse, R3, R29 ;  /* 0x00000003311d7223 */ /* 0x040fe2000000001d */
[C---:B------:R-:W-:Y:S01]  /*6430*/  FFMA R30, R49.reuse, R4, R30 ;  /* 0x00000004311e7223 */ /* 0x040fe2000000001e */
[----:B------:R-:W-:Y:S01]  /*6440*/  FFMA R35, R49, R5, R35 ;  /* 0x0000000531237223 */ /* 0x000fe20000000023 */
[----:B------:R-:W-:Y:S01]  /*6450*/  F2FP.F16.F32.PACK_AB R24, R25, R24 ;  /* 0x000000181918723e */ /* 0x000fe200000000ff */
[----:B------:R1:W-:Y:S01]  /*6460*/  STS.128 [R98+0x20], R16 ;  /* 0x0000201062007388 */ /* 0x0003e20000000c00 */
[----:B------:R-:W-:Y:S02]  /*6470*/  F2FP.F16.F32.PACK_AB R25, R31, R26 ;  /* 0x0000001a1f19723e */ /* 0x000fe400000000ff */
[----:B------:R-:W-:Y:S02]  /*6480*/  F2FP.F16.F32.PACK_AB R26, R29, R28 ;  /* 0x0000001c1d1a723e */ /* 0x000fe400000000ff */
[----:B------:R-:W-:Y:S05]  /*6490*/  F2FP.F16.F32.PACK_AB R27, R35, R30 ;  /* 0x0000001e231b723e */ /* 0x000fea00000000ff */
[----:B------:R1:W-:Y:S01]  /*64a0*/  STS.128 [R106+0x30], R24 ;  /* 0x000030186a007388 */ /* 0x0003e20000000c00 */
[----:B------:R-:W-:Y:S01]  /*64b0*/  @!PT LDS RZ, [RZ] ;  /* 0x00000000fffff984 */ /* 0x000fe20000000800 */
[----:B------:R-:W-:Y:S01]  /*64c0*/  @!PT LDS RZ, [RZ] ;  /* 0x00000000fffff984 */ /* 0x000fe20000000800 */
[----:B------:R-:W-:Y:S01]  /*64d0*/  @!PT LDS RZ, [RZ] ;  /* 0x00000000fffff984 */ /* 0x000fe20000000800 */
[----:B------:R-:W-:Y:S01]  /*64e0*/  @!PT LDS RZ, [RZ] ;  /* 0x00000000fffff984 */ /* 0x000fe20000000800 */
[----:B------:R2:W-:Y:S07]  /*64f0*/  MEMBAR.ALL.CTA ;  /* 0x0000000000007992 */ /* 0x0005ee0000008000 */
[----:B--2---:R-:W2:Y:S02]  /*6500*/  FENCE.VIEW.ASYNC.S ;  /* 0x00000000000073c6 */ /* 0x004ea40000000000 */
[----:B--2---:R-:W-:Y:S06]  /*6510*/  BAR.SYNC.DEFER_BLOCKING 0x1, 0x80 ;  /* 0x0042000000007b1d */ /* 0x004fec0000010000 */
[----:B------:R-:W-:Y:S05]  /*6520*/  @P0 BRA `(.L_x_100) ;  /* 0x0000000000280947 */ /* 0x000fea0003800000 */
[----:B------:R-:W-:Y:S02]  /*6530*/  UIADD3 UR4, UPT, UPT, UR48, 0x200, URZ ;  /* 0x0000020030047890 */ /* 0x000fe4000fffe0ff */
[----:B------:R-:W-:Y:S01]  /*6540*/  UIADD3 UR6, UP0, UPT, UR52, 0x680, URZ ;  /* 0x0000068034067890 */ /* 0x000fe2000ff1e0ff */
[----:B------:R-:W-:Y:S03]  /*6550*/  UMOV UR43, UR36 ;  /* 0x00000024002b7c82 */ /* 0x000fe60008000000 */
[----:B------:R-:W-:Y:S01]  /*6560*/  MOV R93, UR4 ;  /* 0x00000004005d7c02 */ /* 0x000fe20008000f00 */
[----:B------:R-:W-:Y:S03]  /*6570*/  UIADD3.X UR7, UPT, UPT, URZ, UR53, URZ, UP0, !UPT ;  /* 0x00000035ff077290 */ /* 0x000fe600087fe4ff */
[----:B------:R-:W-:Y:S11]  /*6580*/  R2UR UR40, R93 ;  /* 0x000000005d2872ca */ /* 0x000ff600000e0000 */
[----:B------:R-:W-:Y:S02]  /*6590*/  @!UPT UIADD3 URZ, UPT, UPT, URZ, URZ, URZ ;  /* 0x000000fffffff290 */ /* 0x000fe4000fffe0ff */
[----:B------:R2:W-:Y:S01]  /*65a0*/  UTMASTG.3D [UR40], [UR6] ;  /* 0x00000028060073b5 */ /* 0x0005e20008010000 */
[----:B------:R0:W-:Y:S01]  /*65b0*/  UTMACMDFLUSH ;  /* 0x00000000000079b7 */ /* 0x0001e20000000000 */
[----:B--2---:R-:W-:Y:S04]  /*65c0*/  DEPBAR.LE SB0, 0x1 ;  /* 0x000080400000791a */ /* 0x004fe80000000000 */
.L_x_100:
[----:B------:R-:W-:Y:S05]  /*65d0*/  BSYNC.RECONVERGENT B0 ;  /* 0x0000000000007941 */ /* 0x000fea0003800200 */
.L_x_99:
[----:B------:R-:W-:Y:S01]  /*65e0*/  BAR.SYNC.DEFER_BLOCKING 0x1, 0x80 ;  /* 0x0042000000007b1d */ /* 0x000fe20000010000 */
[----:B------:R-:W-:Y:S01]  /*65f0*/  ISETP.NE.AND P1, PT, R107, RZ, PT ;  /* 0x000000ff6b00720c */ /* 0x000fe20003f25270 */
[----:B------:R-:W-:Y:S01]  /*6600*/  UISETP.NE.AND UP0, UPT, UR49, URZ, UPT ;  /* 0x000000ff3100728c */ /* 0x000fe2000bf05270 */
[----:B------:R-:W-:Y:S11]  /*6610*/  LEA R2, R65, UR48, 0x3 ;  /* 0x0000003041027c11 */ /* 0x000ff6000f8e18ff */
[----:B------:R-:W-:Y:S01]  /*6620*/  @P1 SHF.L.U32 R3, R97, 0x1f, RZ ;  /* 0x0000001f61031819 */ /* 0x000fe200000006ff */
[----:B------:R-:W-:Y:S06]  /*6630*/  BRA.U !UP0, `(.L_x_101) ;  /* 0x0000000108247547 */ /* 0x000fec000b800000 */
[----:B------:R-:W-:Y:S01]  /*6640*/  IMAD.U32 R4, RZ, RZ, UR51 ;  /* 0x00000033ff047e24 */ /* 0x000fe2000f8e00ff */
[----:B------:R-:W-:Y:S01]  /*6650*/  MOV R0, UR37 ;  /* 0x0000002500007c02 */ /* 0x000fe20008000f00 */
[----:B------:R-:W-:Y:S03]  /*6660*/  UIADD3 UR51, UPT, UPT, UR51, 0x1, URZ ;  /* 0x0000000133337890 */ /* 0x000fe6000fffe0ff */
[----:B------:R-:W-:Y:S01]  /*6670*/  @P1 LEA R4, R4, UR48, 0x3 ;  /* 0x0000003004041c11 */ /* 0x000fe2000f8e18ff */
[----:B------:R-:W-:Y:S04]  /*6680*/  UISETP.NE.AND UP0, UPT, UR51, 0x4, UPT ;  /* 0x000000043300788c */ /* 0x000fe8000bf05270 */
[----:B------:R-:W-:Y:S01]  /*6690*/  @P1 VIADD R4, R4, 0x70 ;  /* 0x0000007004041836 */ /* 0x000fe20000000000 */
[----:B------:R-:W-:Y:S04]  /*66a0*/  USEL UR51, UR51, URZ, UP0 ;  /* 0x000000ff33337287 */ /* 0x000fe80008000000 */
[----:B------:R-:W-:Y:S04]  /*66b0*/  @P1 PRMT R0, R0, 0x654, R4 ;  /* 0x0000065400001816 */ /* 0x000fe80000000004 */
[----:B------:R2:W-:Y:S04]  /*66c0*/  @P1 SYNCS.ARRIVE.TRANS64.RED.A1T0 RZ, [R0+URZ], RZ ;  /* 0x000000ff00ff19a7 */ /* 0x0005e800081004ff */
.L_x_101:
[----:B------:R-:W4:Y:S01]  /*66d0*/  @P1 SYNCS.PHASECHK.TRANS64.TRYWAIT P0, [R2+URZ+0x50], R3 ;  /* 0x00005003020015a7 */ /* 0x000f2200080011ff */
[----:B------:R-:W-:Y:S01]  /*66e0*/  BSSY B1, `(.L_x_102) ;  /* 0x0000016000017945 */ /* 0x000fe20003800000 */
[----:B----4-:R-:W-:Y:S03]  /*66f0*/  @P1 SEL R66, RZ, 0x1, !P0 ;  /* 0x00000001ff421807 */ /* 0x010fe60004000000 */
[----:B------:R-:W-:Y:S05]  /*6700*/  @!P1 BRA `(.L_x_103) ;  /* 0x00000000004c9947 */ /* 0x000fea0003800000 */
[----:B------:R-:W-:Y:S01]  /*6710*/  ISETP.NE.AND P0, PT, R66, RZ, PT ;  /* 0x000000ff4200720c */ /* 0x000fe20003f05270 */
[----:B------:R-:W-:Y:S01]  /*6720*/  BSSY B0, `(.L_x_104) ;  /* 0x000000b000007945 */ /* 0x000fe20003800000 */
[----:B------:R-:W-:Y:S11]  /*6730*/  ISETP.NE.AND P1, PT, R67, RZ, PT ;  /* 0x000000ff4300720c */ /* 0x000ff60003f25270 */
[----:B------:R-:W-:Y:S02]  /*6740*/  @!UPT UIADD3 URZ, UPT, UPT, URZ, URZ, URZ ;  /* 0x000000fffffff290 */ /* 0x000fe4000fffe0ff */
[C---:B------:R-:W-:Y:S01]  /*6750*/  @P1 IMAD R6, R65.reuse, 0x2000, R100 ;  /* 0x0000200041061824 */ /* 0x040fe200078e0264 */
[C---:B------:R-:W-:Y:S01]  /*6760*/  @P1 LEA R4, R65.reuse, R98, 0xd ;  /* 0x0000006241041211 */ /* 0x040fe200078e68ff */
[C---:B------:R-:W-:Y:S02]  /*6770*/  @P1 IMAD R5, R65.reuse, 0x2000, R99 ;  /* 0x0000200041051824 */ /* 0x040fe400078e0263 */
[----:B------:R-:W-:Y:S01]  /*6780*/  @P1 IMAD R3, R65, 0x2000, R106 ;  /* 0x0000200041031824 */ /* 0x000fe200078e026a */
[----:B------:R-:W-:Y:S06]  /*6790*/  @P0 BRA `(.L_x_105) ;  /* 0x00000000000c0947 */ /* 0x000fec0003800000 */
[----:B--2---:R-:W-:Y:S04]  /*67a0*/  SHF.L.U32 R0, R97, 0x1f, RZ ;  /* 0x0000001f61007819 */ /* 0x004fe800000006ff */
[----:B------:R-:W2:Y:S02]  /*67b0*/  SYNCS.PHASECHK.TRANS64.TRYWAIT P0, [R2+URZ+0x50], R0 ;  /* 0x00005000020075a7 */ /* 0x000ea400080011ff */
[----:B--2---:R-:W-:Y:S05]  /*67c0*/  @!P0 BRA `(.L_x_106) ;  /* 0x00000030007c8947 */ /* 0x004fea0003800000 */
.L_x_105:
[----:B------:R-:W-:Y:S05]  /*67d0*/  BSYNC B0 ;  /* 0x0000000000007941 */ /* 0x000fea0003800000 */
.L_x_104:
[----:B------:R-:W-:Y:S02]  /*67e0*/  ISETP.NE.AND P0, PT, R67, RZ, PT ;  /* 0x000000ff4300720c */ /* 0x000fe40003f05270 */
[----:B------:R-:W-:Y:S11]  /*67f0*/  IADD3 R65, PT, PT, R65, 0x1, RZ ;  /* 0x0000000141417810 */ /* 0x000ff60007ffe0ff */
[----:B------:R4:W1:Y:S04]  /*6800*/  @P0 LDS.128 R56, [R6] ;  /* 0x0000000006380984 */ /* 0x0008680000000c00 */
[----:B------:R4:W1:Y:S04]  /*6810*/  @P0 LDS.128 R60, [R5+0x10] ;  /* 0x00001000053c0984 */ /* 0x0008680000000c00 */
[----:B------:R4:W1:Y:S04]  /*6820*/  @P0 LDS.128 R68, [R4+0x20] ;  /* 0x0000200004440984 */ /* 0x0008680000000c00 */
[----:B------:R4:W1:Y:S02]  /*6830*/  @P0 LDS.128 R76, [R3+0x30] ;  /* 0x00003000034c0984 */ /* 0x0008640000000c00 */
.L_x_103:
[----:B------:R-:W-:Y:S05]  /*6840*/  BSYNC B1 ;  /* 0x0000000000017941 */ /* 0x000fea0003800000 */
.L_x_102:
[----:B--2---:R-:W-:Y:S05]  /*6850*/  VIADD R0, R48, 0x20 ;  /* 0x0000002030007836 */ /* 0x004fea0000000000 */
[----:B------:R-:W-:Y:S04]  /*6860*/  SHF.R.U32.HI R0, RZ, 0x15, R0 ;  /* 0x00000015ff007819 */ /* 0x000fe80000011600 */
[----:B------:R-:W-:Y:S11]  /*6870*/  LOP3.LUT P0, RZ, R0, 0x3, R92, 0x48, !PT ;  /* 0x0000000300ff7812 */ /* 0x000ff6000780485c */
[----:B------:R-:W-:Y:S02]  /*6880*/  @!UPT UIADD3 URZ, UPT, UPT, URZ, URZ, URZ ;  /* 0x000000fffffff290 */ /* 0x000fe4000fffe0ff */
[----:B------:R-:W-:Y:S05]  /*6890*/  @!P0 BRA `(.L_x_107) ;  /* 0x0000000000408947 */ /* 0x000fea0003800000 */
[----:B------:R-:W2:Y:S01]  /*68a0*/  LDCU.64 UR8, c[0x4][0x70] ;  /* 0x01000e00ff0877ac */ /* 0x000ea20008000a00 */
[----:B----4-:R-:W-:Y:S01]  /*68b0*/  MOV R3, 0x0 ;  /* 0x0000000000037802 */ /* 0x010fe20000000f00 */
[----:B------:R-:W-:Y:S02]  /*68c0*/  HFMA2 R12, -RZ, RZ, 0, 5.9604644775390625e-08 ;  /* 0x00000001ff0c7431 */ /* 0x000fe400000001ff */
[----:B-1----:R-:W-:Y:S02]  /*68d0*/  IMAD.MOV.U32 R8, RZ, RZ, 0x192 ;  /* 0x00000192ff087424 */ /* 0x002fe400078e00ff */
[----:B------:R-:W-:Y:S01]  /*68e0*/  IMAD.MOV.U32 R13, RZ, RZ, RZ ;  /* 0x000000ffff0d7224 */ /* 0x000fe200078e00ff */
[----:B------:R-:W1:Y:S01]  /*68f0*/  LDCU.64 UR6, c[0x4][0x78] ;  /* 0x01000f00ff0677ac */ /* 0x000e620008000a00 */
[----:B------:R-:W4:Y:S01]  /*6900*/  LDC.64 R2, c[0x4][R3] ;  /* 0x0100000003027b82 */ /* 0x000f220000000a00 */
[----:B------:R-:W5:Y:S01]  /*6910*/  LDCU.64 UR4, c[0x4][0x10] ;  /* 0x01000200ff0477ac */ /* 0x000f620008000a00 */
[----:B--2---:R-:W-:Y:S01]  /*6920*/  MOV R5, UR9 ;  /* 0x0000000900057c02 */ /* 0x004fe20008000f00 */
[----:B------:R-:W-:Y:S01]  /*6930*/  IMAD.U32 R4, RZ, RZ, UR8 ;  /* 0x00000008ff047e24 */ /* 0x000fe2000f8e00ff */
[----:B-1----:R-:W-:Y:S01]  /*6940*/  MOV R7, UR7 ;  /* 0x0000000700077c02 */ /* 0x002fe20008000f00 */
[----:B------:R-:W-:Y:S01]  /*6950*/  IMAD.U32 R6, RZ, RZ, UR6 ;  /* 0x00000006ff067e24 */ /* 0x000fe2000f8e00ff */
[----:B-----5:R-:W-:Y:S01]  /*6960*/  MOV R11, UR5 ;  /* 0x00000005000b7c02 */ /* 0x020fe20008000f00 */
[----:B------:R-:W-:Y:S02]  /*6970*/  IMAD.U32 R10, RZ, RZ, UR4 ;  /* 0x00000004ff0a7e24 */ /* 0x000fe4000f8e00ff */
[----:B------:R-:W-:Y:S07]  /*6980*/  LEPC R20, `(.L_x_107) ;  /* 0x000000001014794e */ /* 0x000fee0000000000 */
[----:B---34-:R-:W-:Y:S05]  /*6990*/  CALL.ABS.NOINC R2 ;  /* 0x0000000002007343 */ /* 0x018fea0003c00000 */
.L_x_107:
[----:B------:R-:W-:Y:S05]  /*69a0*/  WARPSYNC.ALL ;  /* 0x0000000000007948 */ /* 0x000fea0003800000 */
[----:B------:R-:W-:Y:S01]  /*69b0*/  R2UR UR4, R48 ;  /* 0x00000000300472ca */ /* 0x000fe200000e0000 */
[--C-:B-1--4-:R-:W-:Y:S01]  /*69c0*/  HADD2.F32 R3, -RZ, R56.reuse.H0_H0 ;  /* 0x20000038ff037230 */ /* 0x112fe20000004100 */
[----:B------:R-:W-:Y:S01]  /*69d0*/  ISETP.NE.AND P6, PT, R107, RZ, PT ;  /* 0x000000ff6b00720c */ /* 0x000fe20003fc5270 */
[--C-:B------:R-:W-:Y:S01]  /*69e0*/  HADD2.F32 R51, -RZ, R57.reuse.H1_H1 ;  /* 0x30000039ff337230 */ /* 0x100fe20000004100 */
[----:B------:R-:W-:Y:S01]  /*69f0*/  MOV R50, UR51 ;  /* 0x0000003300327c02 */ /* 0x000fe20008000f00 */
[----:B------:R-:W-:Y:S01]  /*6a00*/  BSSY.RECONVERGENT B0, `(.L_x_108) ;  /* 0x000008c000007945 */ /* 0x000fe20003800200 */
[----:B------:R-:W-:Y:S02]  /*6a10*/  MOV R72, UR37 ;  /* 0x0000002500487c02 */ /* 0x000fe40008000f00 */
[----:B------:R-:W-:Y:S05]  /*6a20*/  ISETP.NE.AND P0, PT, R102, RZ, PT ;  /* 0x000000ff6600720c */ /* 0x000fea0003f05270 */
[----:B------:R-:W1:Y:S02]  /*6a30*/  LDTM.x32 R4, tmem[UR4+0x20] ;  /* 0x00002004000479ee */ /* 0x000e6400082c0000 */
[----:B------:R-:W-:Y:S04]  /*6a40*/  @P6 LEA R50, R50, UR48, 0x3 ;  /* 0x0000003032326c11 */ /* 0x000fe8000f8e18ff */
[----:B------:R-:W-:Y:S04]  /*6a50*/  @P6 IADD3 R50, PT, PT, R50, 0x70, RZ ;  /* 0x0000007032326810 */ /* 0x000fe80007ffe0ff */
[----:B------:R-:W-:Y:S01]  /*6a60*/  @P6 PRMT R72, R72, 0x654, R50 ;  /* 0x0000065448486816 */ /* 0x000fe20000000032 */
[----:B------:R-:W-:Y:S02]  /*6a70*/  HADD2.F32 R50, -RZ, R57.H0_H0 ;  /* 0x20000039ff327230 */ /* 0x000fe40000004100 */
[C---:B-1----:R-:W-:Y:S01]  /*6a80*/  FMUL R0, R47.reuse, R4 ;  /* 0x000000042f007220 */ /* 0x042fe20000400000 */
[----:B------:R-:W-:Y:S02]  /*6a90*/  HADD2.F32 R4, -RZ, R56.H1_H1 ;  /* 0x30000038ff047230 */ /* 0x000fe40000004100 */
[C---:B------:R-:W-:Y:S01]  /*6aa0*/  FMUL R2, R47.reuse, R5 ;  /* 0x000000052f027220 */ /* 0x040fe20000400000 */
[----:B------:R-:W-:Y:S01]  /*6ab0*/  FMUL R7, R47, R7 ;  /* 0x000000072f077220 */ /* 0x000fe20000400000 */
[----:B------:R-:W-:Y:S01]  /*6ac0*/  FFMA R0, R49, R3, R0 ;  /* 0x0000000331007223 */ /* 0x000fe20000000000 */
[----:B------:R-:W-:Y:S01]  /*6ad0*/  FMUL R3, R47, R6 ;  /* 0x000000062f037220 */ /* 0x000fe20000400000 */
[----:B------:R-:W-:Y:S01]  /*6ae0*/  FFMA R2, R49, R4, R2 ;  /* 0x0000000431027223 */ /* 0x000fe20000000002 */
[C---:B------:R-:W-:Y:S01]  /*6af0*/  FMUL R4, R47.reuse, R8 ;  /* 0x000000082f047220 */ /* 0x040fe20000400000 */
[----:B------:R-:W-:Y:S01]  /*6b00*/  FMUL R8, R47, R12 ;  /* 0x0000000c2f087220 */ /* 0x000fe20000400000 */
[----:B------:R-:W-:Y:S01]  /*6b10*/  FFMA R3, R49, R50, R3 ;  /* 0x0000003231037223 */ /* 0x000fe20000000003 */
[C---:B------:R-:W-:Y:S01]  /*6b20*/  FMUL R12, R47.reuse, R16 ;  /* 0x000000102f0c7220 */ /* 0x040fe20000400000 */
[C---:B------:R-:W-:Y:S01]  /*6b30*/  FMUL R16, R47.reuse, R20 ;  /* 0x000000142f107220 */ /* 0x040fe20000400000 */
[C---:B------:R-:W-:Y:S01]  /*6b40*/  FMUL R20, R47.reuse, R24 ;  /* 0x000000182f147220 */ /* 0x040fe20000400000 */
[C---:B------:R-:W-:Y:S01]  /*6b50*/  FMUL R24, R47.reuse, R28 ;  /* 0x0000001c2f187220 */ /* 0x040fe20000400000 */
[C---:B------:R-:W-:Y:S01]  /*6b60*/  FMUL R28, R47.reuse, R32 ;  /* 0x000000202f1c7220 */ /* 0x040fe20000400000 */
[--C-:B------:R-:W-:Y:S01]  /*6b70*/  HADD2.F32 R32, -RZ, R58.reuse.H0_H0 ;  /* 0x2000003aff207230 */ /* 0x100fe20000004100 */
[----:B------:R-:W-:Y:S01]  /*6b80*/  F2FP.F16.F32.PACK_AB R52, R2, R0 ;  /* 0x000000000234723e */ /* 0x000fe200000000ff */
[----:B------:R-:W-:Y:S02]  /*6b90*/  HADD2.F32 R0, -RZ, R58.H1_H1 ;  /* 0x3000003aff007230 */ /* 0x000fe40000004100 */
[----:B------:R-:W-:Y:S01]  /*6ba0*/  FMUL R5, R47, R9 ;  /* 0x000000092f057220 */ /* 0x000fe20000400000 */
[--C-:B------:R-:W-:Y:S02]  /*6bb0*/  HADD2.F32 R2, -RZ, R59.reuse.H0_H0 ;  /* 0x2000003bff027230 */ /* 0x100fe40000004100 */
[C---:B------:R-:W-:Y:S01]  /*6bc0*/  FFMA R7, R49.reuse, R51, R7 ;  /* 0x0000003331077223 */ /* 0x040fe20000000007 */
[C---:B------:R-:W-:Y:S01]  /*6bd0*/  FFMA R4, R49.reuse, R32, R4 ;  /* 0x0000002031047223 */ /* 0x040fe20000000004 */
[----:B------:R-:W-:Y:S02]  /*6be0*/  HADD2.F32 R32, -RZ, R59.H1_H1 ;  /* 0x3000003bff207230 */ /* 0x000fe40000004100 */
[----:B------:R-:W-:Y:S01]  /*6bf0*/  FFMA R5, R49, R0, R5 ;  /* 0x0000000031057223 */ /* 0x000fe20000000005 */
[--C-:B------:R-:W-:Y:S01]  /*6c00*/  HADD2.F32 R0, -RZ, R60.reuse.H0_H0 ;  /* 0x2000003cff007230 */ /* 0x100fe20000004100 */
[----:B------:R-:W-:Y:S01]  /*6c10*/  F2FP.F16.F32.PACK_AB R53, R7, R3 ;  /* 0x000000030735723e */ /* 0x000fe200000000ff */
[----:B------:R-:W-:Y:S01]  /*6c20*/  FMUL R6, R47, R10 ;  /* 0x0000000a2f067220 */ /* 0x000fe20000400000 */
[--C-:B------:R-:W-:Y:S01]  /*6c30*/  HADD2.F32 R3, -RZ, R61.reuse.H0_H0 ;  /* 0x2000003dff037230 */ /* 0x100fe20000004100 */
[----:B------:R-:W-:Y:S01]  /*6c40*/  F2FP.F16.F32.PACK_AB R54, R5, R4 ;  /* 0x000000040536723e */ /* 0x000fe200000000ff */
[----:B------:R-:W-:Y:S01]  /*6c50*/  FMUL R11, R47, R11 ;  /* 0x0000000b2f0b7220 */ /* 0x000fe20000400000 */
[----:B------:R-:W-:Y:S01]  /*6c60*/  FFMA R6, R49, R2, R6 ;  /* 0x0000000231067223 */ /* 0x000fe20000000006 */
[----:B------:R-:W-:Y:S02]  /*6c70*/  HADD2.F32 R2, -RZ, R60.H1_H1 ;  /* 0x3000003cff027230 */ /* 0x000fe40000004100 */
[----:B------:R-:W-:Y:S01]  /*6c80*/  FMUL R9, R47, R13 ;  /* 0x0000000d2f097220 */ /* 0x000fe20000400000 */
[C---:B------:R-:W-:Y:S01]  /*6c90*/  FFMA R11, R49.reuse, R32, R11 ;  /* 0x00000020310b7223 */ /* 0x040fe2000000000b */
[----:B------:R-:W-:Y:S01]  /*6ca0*/  FFMA R8, R49, R0, R8 ;  /* 0x0000000031087223 */ /* 0x000fe20000000008 */
[C---:B------:R-:W-:Y:S01]  /*6cb0*/  FMUL R10, R47.reuse, R14 ;  /* 0x0000000e2f0a7220 */ /* 0x040fe20000400000 */
[----:B------:R-:W-:Y:S02]  /*6cc0*/  HADD2.F32 R0, -RZ, R61.H1_H1 ;  /* 0x3000003dff007230 */ /* 0x000fe40000004100 */
[----:B------:R-:W-:Y:S01]  /*6cd0*/  FMUL R15, R47, R15 ;  /* 0x0000000f2f0f7220 */ /* 0x000fe20000400000 */
[C---:B------:R-:W-:Y:S01]  /*6ce0*/  FFMA R9, R49.reuse, R2, R9 ;  /* 0x0000000231097223 */ /* 0x040fe20000000009 */
[C---:B------:R-:W-:Y:S01]  /*6cf0*/  FFMA R10, R49.reuse, R3, R10 ;  /* 0x00000003310a7223 */ /* 0x040fe2000000000a */
[--C-:B------:R-:W-:Y:S02]  /*6d00*/  HADD2.F32 R2, -RZ, R62.reuse.H0_H0 ;  /* 0x2000003eff027230 */ /* 0x100fe40000004100 */
[----:B------:R-:W-:Y:S01]  /*6d10*/  FFMA R15, R49, R0, R15 ;  /* 0x00000000310f7223 */ /* 0x000fe2000000000f */
[----:B------:R-:W-:Y:S02]  /*6d20*/  HADD2.F32 R3, -RZ, R62.H1_H1 ;  /* 0x3000003eff037230 */ /* 0x000fe40000004100 */
[C---:B------:R-:W-:Y:S01]  /*6d30*/  FMUL R13, R47.reuse, R17 ;  /* 0x000000112f0d7220 */ /* 0x040fe20000400000 */
[--C-:B------:R-:W-:Y:S02]  /*6d40*/  HADD2.F32 R0, -RZ, R63.reuse.H0_H0 ;  /* 0x2000003fff007230 */ /* 0x100fe40000004100 */
[----:B------:R-:W-:Y:S01]  /*6d50*/  FMUL R14, R47, R18 ;  /* 0x000000122f0e7220 */ /* 0x000fe20000400000 */
[C---:B------:R-:W-:Y:S01]  /*6d60*/  FFMA R12, R49.reuse, R2, R12 ;  /* 0x00000002310c7223 */ /* 0x040fe2000000000c */
[C---:B------:R-:W-:Y:S01]  /*6d70*/  FFMA R13, R49.reuse, R3, R13 ;  /* 0x00000003310d7223 */ /* 0x040fe2000000000d */
[----:B------:R-:W-:Y:S02]  /*6d80*/  HADD2.F32 R2, -RZ, R63.H1_H1 ;  /* 0x3000003fff027230 */ /* 0x000fe40000004100 */
[----:B------:R-:W-:Y:S01]  /*6d90*/  FFMA R14, R49, R0, R14 ;  /* 0x00000000310e7223 */ /* 0x000fe2000000000e */
[C---:B------:R-:W-:Y:S01]  /*6da0*/  FMUL R19, R47.reuse, R19 ;  /* 0x000000132f137220 */ /* 0x040fe20000400000 */
[--C-:B------:R-:W-:Y:S02]  /*6db0*/  HADD2.F32 R0, -RZ, R68.reuse.H0_H0 ;  /* 0x20000044ff007230 */ /* 0x100fe40000004100 */
[----:B------:R-:W-:Y:S01]  /*6dc0*/  FMUL R17, R47, R21 ;  /* 0x000000152f117220 */ /* 0x000fe20000400000 */
[--C-:B------:R-:W-:Y:S02]  /*6dd0*/  HADD2.F32 R3, -RZ, R69.reuse.H0_H0 ;  /* 0x20000045ff037230 */ /* 0x100fe40000004100 */
[C---:B------:R-:W-:Y:S01]  /*6de0*/  FFMA R19, R49.reuse, R2, R19 ;  /* 0x0000000231137223 */ /* 0x040fe20000000013 */
[----:B------:R-:W-:Y:S02]  /*6df0*/  HADD2.F32 R2, -RZ, R68.H1_H1 ;  /* 0x30000044ff027230 */ /* 0x000fe40000004100 */
        /* <DEDUP_REMOVED lines=9> */
[----:B------:R-:W-:Y:S01]  /*6e90*/  FMUL R21, R47, R25 ;  /* 0x000000192f157220 */ /* 0x000fe20000400000 */
[----:B------:R-:W-:Y:S01]  /*6ea0*/  F2FP.F16.F32.PACK_AB R55, R11, R6 ;  /* 0x000000060b37723e */ /* 0x000fe200000000ff */
[--C-:B------:R-:W-:Y:S02]  /*6eb0*/  HADD2.F32 R3, -RZ, R71.reuse.H0_H0 ;  /* 0x20000047ff037230 */ /* 0x100fe40000004100 */
[----:B------:R-:W-:Y:S01]  /*6ec0*/  FMUL R22, R47, R26 ;  /* 0x0000001a2f167220 */ /* 0x000fe20000400000 */
[C---:B------:R-:W-:Y:S01]  /*6ed0*/  FFMA R20, R49.reuse, R2, R20 ;  /* 0x0000000231147223 */ /* 0x040fe20000000014 */
[C---:B------:R-:W-:Y:S01]  /*6ee0*/  FFMA R21, R49.reuse, R0, R21 ;  /* 0x0000000031157223 */ /* 0x040fe20000000015 */
[----:B------:R1:W-:Y:S01]  /*6ef0*/  STS.128 [R100+0x2000], R52 ;  /* 0x0020003464007388 */ /* 0x0003e20000000c00 */
[----:B------:R-:W-:Y:S02]  /*6f00*/  HADD2.F32 R0, -RZ, R71.H1_H1 ;  /* 0x30000047ff007230 */ /* 0x000fe40000004100 */
[----:B------:R-:W-:Y:S01]  /*6f10*/  FFMA R22, R49, R3, R22 ;  /* 0x0000000331167223 */ /* 0x000fe20000000016 */
[----:B------:R-:W-:Y:S01]  /*6f20*/  FMUL R27, R47, R27 ;  /* 0x0000001b2f1b7220 */ /* 0x000fe20000400000 */
[--C-:B------:R-:W-:Y:S01]  /*6f30*/  HADD2.F32 R2, -RZ, R76.reuse.H0_H0 ;  /* 0x2000004cff027230 */ /* 0x100fe20000004100 */
[----:B------:R-:W-:Y:S01]  /*6f40*/  F2FP.F16.F32.PACK_AB R8, R9, R8 ;  /* 0x000000080908723e */ /* 0x000fe200000000ff */
[----:B------:R-:W-:Y:S01]  /*6f50*/  HADD2.F32 R3, -RZ, R76.H1_H1 ;  /* 0x3000004cff037230 */ /* 0x000fe20000004100 */
[----:B------:R-:W-:Y:S01]  /*6f60*/  F2FP.F16.F32.PACK_AB R9, R15, R10 ;  /* 0x0000000a0f09723e */ /* 0x000fe200000000ff */
[----:B------:R-:W-:Y:S01]  /*6f70*/  FMUL R25, R47, R29 ;  /* 0x0000001d2f197220 */ /* 0x000fe20000400000 */
[--C-:B------:R-:W-:Y:S01]  /*6f80*/  HADD2.F32 R4, -RZ, R77.reuse.H0_H0 ;  /* 0x2000004dff047230 */ /* 0x100fe20000004100 */
[----:B------:R-:W-:Y:S01]  /*6f90*/  F2FP.F16.F32.PACK_AB R10, R13, R12 ;  /* 0x0000000c0d0a723e */ /* 0x000fe200000000ff */
[----:B------:R-:W-:Y:S01]  /*6fa0*/  FMUL R26, R47, R30 ;  /* 0x0000001e2f1a7220 */ /* 0x000fe20000400000 */
[----:B------:R-:W-:Y:S01]  /*6fb0*/  F2FP.F16.F32.PACK_AB R11, R19, R14 ;  /* 0x0000000e130b723e */ /* 0x000fe200000000ff */
[C---:B------:R-:W-:Y:S01]  /*6fc0*/  FFMA R27, R49.reuse, R0, R27 ;  /* 0x00000000311b7223 */ /* 0x040fe2000000001b */
[C---:B------:R-:W-:Y:S01]  /*6fd0*/  FFMA R24, R49.reuse, R2, R24 ;  /* 0x0000000231187223 */ /* 0x040fe20000000018 */
[----:B------:R-:W-:Y:S02]  /*6fe0*/  HADD2.F32 R0, -RZ, R77.H1_H1 ;  /* 0x3000004dff007230 */ /* 0x000fe40000004100 */
[----:B------:R-:W-:Y:S01]  /*6ff0*/  FFMA R25, R49, R3, R25 ;  /* 0x0000000331197223 */ /* 0x000fe20000000019 */
[----:B------:R1:W-:Y:S01]  /*7000*/  STS.128 [R99+0x2010], R8 ;  /* 0x0020100863007388 */ /* 0x0003e20000000c00 */
[----:B------:R-:W-:Y:S01]  /*7010*/  FMUL R31, R47, R31 ;  /* 0x0000001f2f1f7220 */ /* 0x000fe20000400000 */
[--C-:B------:R-:W-:Y:S02]  /*7020*/  HADD2.F32 R2, -RZ, R78.reuse.H0_H0 ;  /* 0x2000004eff027230 */ /* 0x100fe40000004100 */
[----:B------:R-:W-:Y:S01]  /*7030*/  FFMA R26, R49, R4, R26 ;  /* 0x00000004311a7223 */ /* 0x000fe2000000001a */
[----:B------:R-:W-:Y:S02]  /*7040*/  HADD2.F32 R3, -RZ, R78.H1_H1 ;  /* 0x3000004eff037230 */ /* 0x000fe40000004100 */
[----:B------:R-:W-:Y:S01]  /*7050*/  FMUL R29, R47, R33 ;  /* 0x000000212f1d7220 */ /* 0x000fe20000400000 */
[--C-:B------:R-:W-:Y:S01]  /*7060*/  HADD2.F32 R4, -RZ, R79.reuse.H0_H0 ;  /* 0x2000004fff047230 */ /* 0x100fe20000004100 */
[----:B------:R-:W-:Y:S01]  /*7070*/  F2FP.F16.F32.PACK_AB R16, R17, R16 ;  /* 0x000000101110723e */ /* 0x000fe200000000ff */
[----:B------:R-:W-:Y:S01]  /*7080*/  FMUL R30, R47, R34 ;  /* 0x000000222f1e7220 */ /* 0x000fe20000400000 */
        /* <DEDUP_REMOVED lines=14> */
[----:B------:R-:W-:Y:S02]  /*7170*/  F2FP.F16.F32.PACK_AB R27, R35, R30 ;  /* 0x0000001e231b723e */ /* 0x000fe400000000ff */
[----:B------:R-:W-:Y:S02]  /*7180*/  LEA R0, R65, UR48, 0x3 ;  /* 0x0000003041007c11 */ /* 0x000fe4000f8e18ff */
[----:B------:R-:W-:Y:S01]  /*7190*/  @P6 SHF.L.U32 R2, R97, 0x1f, RZ ;  /* 0x0000001f61026819 */ /* 0x000fe200000006ff */
        /* <DEDUP_REMOVED lines=9> */
[----:B------:R-:W-:Y:S02]  /*7230*/  UIADD3 UR8, UP0, UPT, UR52, 0x680, URZ ;  /* 0x0000068034087890 */ /* 0x000fe4000ff1e0ff */
[----:B------:R-:W-:Y:S02]  /*7240*/  UIADD3 UR5, UPT, UPT, UR41, 0x20, URZ ;  /* 0x0000002029057890 */ /* 0x000fe4000fffe0ff */
[----:B------:R-:W-:Y:S02]  /*7250*/  UIADD3 UR4, UPT, UPT, UR48, 0x2200, URZ ;  /* 0x0000220030047890 */ /* 0x000fe4000fffe0ff */
[----:B------:R-:W-:Y:S01]  /*7260*/  UIADD3.X UR9, UPT, UPT, URZ, UR53, URZ, UP0, !UPT ;  /* 0x00000035ff097290 */ /* 0x000fe200087fe4ff */
[----:B------:R-:W-:Y:S01]  /*7270*/  UMOV UR6, UR42 ;  /* 0x0000002a00067c82 */ /* 0x000fe20008000000 */
[----:B------:R-:W-:Y:S07]  /*7280*/  UMOV UR7, UR36 ;  /* 0x0000002400077c82 */ /* 0x000fee0008000000 */
[----:B------:R2:W-:Y:S01]  /*7290*/  UTMASTG.3D [UR4], [UR8] ;  /* 0x00000004080073b5 */ /* 0x0005e20008010000 */
[----:B------:R0:W-:Y:S01]  /*72a0*/  UTMACMDFLUSH ;  /* 0x00000000000079b7 */ /* 0x0001e20000000000 */
[----:B--2---:R-:W-:Y:S04]  /*72b0*/  DEPBAR.LE SB0, 0x1 ;  /* 0x000080400000791a */ /* 0x004fe80000000000 */
.L_x_109:
[----:B------:R-:W-:Y:S05]  /*72c0*/  BSYNC.RECONVERGENT B0 ;  /* 0x0000000000007941 */ /* 0x000fea0003800200 */
.L_x_108:
[----:B------:R-:W-:Y:S01]  /*72d0*/  BAR.SYNC.DEFER_BLOCKING 0x1, 0x80 ;  /* 0x0042000000007b1d */ /* 0x000fe20000010000 */
[----:B------:R-:W-:Y:S04]  /*72e0*/  UIADD3 UR40, UPT, UPT, UR51, 0x1, URZ ;  /* 0x0000000133287890 */ /* 0x000fe8000fffe0ff */
[----:B------:R-:W-:Y:S04]  /*72f0*/  UISETP.NE.AND UP0, UPT, UR40, 0x4, UPT ;  /* 0x000000042800788c */ /* 0x000fe8000bf05270 */
[----:B------:R-:W-:Y:S01]  /*7300*/  USEL UR40, UR40, URZ, UP0 ;  /* 0x000000ff28287287 */ /* 0x000fe20008000000 */
[----:B------:R2:W-:Y:S01]  /*7310*/  @P6 SYNCS.ARRIVE.TRANS64.RED.A1T0 RZ, [R72+URZ], RZ ;  /* 0x000000ff48ff69a7 */ /* 0x0005e200081004ff */
[----:B------:R-:W-:Y:S01]  /*7320*/  BSSY B1, `(.L_x_110) ;  /* 0x0000017000017945 */ /* 0x000fe20003800000 */
[----:B------:R-:W4:Y:S02]  /*7330*/  @P6 SYNCS.PHASECHK.TRANS64.TRYWAIT P0, [R0+URZ+0x50], R2 ;  /* 0x00005002000065a7 */ /* 0x000f2400080011ff */
[----:B----4-:R-:W-:Y:S01]  /*7340*/  @P6 SEL R66, RZ, 0x1, !P0 ;  /* 0x00000001ff426807 */ /* 0x010fe20004000000 */
[----:B--2---:R-:W-:Y:S06]  /*7350*/  @!P6 BRA `(.L_x_111) ;  /* 0x00000000004ce947 */ /* 0x004fec0003800000 */
        /* <DEDUP_REMOVED lines=9> */
[----:B------:R-:W-:Y:S04]  /*73f0*/  SHF.L.U32 R6, R97, 0x1f, RZ ;  /* 0x0000001f61067819 */ /* 0x000fe800000006ff */
[----:B------:R-:W2:Y:S02]  /*7400*/  SYNCS.PHASECHK.TRANS64.TRYWAIT P0, [R0+URZ+0x50], R6 ;  /* 0x00005006000075a7 */ /* 0x000ea400080011ff */
[----:B--2---:R-:W-:Y:S05]  /*7410*/  @!P0 BRA `(.L_x_114) ;  /* 0x00000024007c8947 */ /* 0x004fea0003800000 */
.L_x_113:
[----:B------:R-:W-:Y:S05]  /*7420*/  BSYNC B0 ;  /* 0x0000000000007941 */ /* 0x000fea0003800000 */
.L_x_112:
[----:B------:R-:W-:Y:S02]  /*7430*/  ISETP.NE.AND P0, PT, R67, RZ, PT ;  /* 0x000000ff4300720c */ /* 0x000fe40003f05270 */
[----:B------:R-:W-:Y:S11]  /*7440*/  IADD3 R65, PT, PT, R65, 0x1, RZ ;  /* 0x0000000141417810 */ /* 0x000ff60007ffe0ff */
[----:B------:R4:W1:Y:S04]  /*7450*/  @P0 LDS.128 R56, [R5] ;  /* 0x0000000005380984 */ /* 0x0008680000000c00 */
[----:B------:R4:W1:Y:S04]  /*7460*/  @P0 LDS.128 R60, [R4+0x10] ;  /* 0x00001000043c0984 */ /* 0x0008680000000c00 */
[----:B------:R4:W1:Y:S04]  /*7470*/  @P0 LDS.128 R68, [R3+0x20] ;  /* 0x0000200003440984 */ /* 0x0008680000000c00 */
[----:B------:R4:W1:Y:S02]  /*7480*/  @P0 LDS.128 R76, [R2+0x30] ;  /* 0x00003000024c0984 */ /* 0x0008640000000c00 */
.L_x_111:
[----:B------:R-:W-:Y:S05]  /*7490*/  BSYNC B1 ;  /* 0x0000000000017941 */ /* 0x000fea0003800000 */
.L_x_110:
        /* <DEDUP_REMOVED lines=21> */
.L_x_115:
        /* <DEDUP_REMOVED lines=146> */
.L_x_117:
[----:B------:R-:W-:Y:S05]  /*7f10*/  BSYNC.RECONVERGENT B0 ;  /* 0x0000000000007941 */ /* 0x000fea0003800200 */
.L_x_116:
        /* <DEDUP_REMOVED lines=21> */
.L_x_121:
[----:B------:R-:W-:Y:S05]  /*8070*/  BSYNC B0 ;  /* 0x0000000000007941 */ /* 0x000fea0003800000 */
.L_x_120:
[----:B------:R-:W-:Y:S11]  /*8080*/  ISETP.NE.AND P0, PT, R67, RZ, PT ;  /* 0x000000ff4300720c */ /* 0x000ff60003f05270 */
[----:B------:R-:W-:Y:S02]  /*8090*/  @!UPT UIADD3 URZ, UPT, UPT, URZ, URZ, URZ ;  /* 0x000000fffffff290 */ /* 0x000fe4000fffe0ff */
[----:B------:R4:W1:Y:S04]  /*80a0*/  @P0 LDS.128 R56, [R4] ;  /* 0x0000000004380984 */ /* 0x0008680000000c00 */
[----:B------:R4:W1:Y:S04]  /*80b0*/  @P0 LDS.128 R60, [R3+0x10] ;  /* 0x00001000033c0984 */ /* 0x0008680000000c00 */
[----:B------:R4:W1:Y:S04]  /*80c0*/  @P0 LDS.128 R68, [R2+0x20] ;  /* 0x0000200002440984 */ /* 0x0008680000000c00 */
[----:B------:R4:W1:Y:S02]  /*80d0*/  @P0 LDS.128 R76, [R65+0x30] ;  /* 0x00003000414c0984 */ /* 0x0008640000000c00 */
.L_x_119:
[----:B------:R-:W-:Y:S05]  /*80e0*/  BSYNC B1 ;  /* 0x0000000000017941 */ /* 0x000fea0003800000 */
.L_x_118:
        /* <DEDUP_REMOVED lines=21> */
.L_x_123:
[----:B------:R-:W-:Y:S01]  /*8240*/  ISETP.NE.AND P0, PT, R102, RZ, PT ;  /* 0x000000ff6600720c */ /* 0x000fe20003f05270 */
[----:B------:R-:W-:Y:S05]  /*8250*/  WARPSYNC.ALL ;  /* 0x0000000000007948 */ /* 0x000fea0003800000 */
[----:B------:R-:W-:Y:S01]  /*8260*/  R2UR UR4, R48 ;  /* 0x00000000300472ca */ /* 0x000fe200000e0000 */
[--C-:B-1----:R-:W-:Y:S01]  /*8270*/  HADD2.F32 R0, -RZ, R56.reuse.H0_H0 ;  /* 0x20000038ff007230 */ /* 0x102fe20000004100 */
[----:B------:R-:W-:Y:S01]  /*8280*/  R2UR UR5, R64 ;  /* 0x00000000400572ca */ /* 0x000fe200000e0000 */
[----:B----4-:R-:W-:Y:S01]  /*8290*/  HADD2.F32 R2, -RZ, R56.H1_H1 ;  /* 0x30000038ff027230 */ /* 0x010fe20000004100 */
[----:B------:R-:W-:Y:S01]  /*82a0*/  BSSY.RECONVERGENT B0, `(.L_x_124) ;  /* 0x0000089000007945 */ /* 0x000fe20003800200 */
[--C-:B------:R-:W-:Y:S02]  /*82b0*/  HADD2.F32 R3, -RZ, R57.reuse.H0_H0 ;  /* 0x20000039ff037230 */ /* 0x100fe40000004100 */
[----:B------:R-:W-:Y:S02]  /*82c0*/  HADD2.F32 R48, -RZ, R57.H1_H1 ;  /* 0x30000039ff307230 */ /* 0x000fe40000004100 */
[--C-:B------:R-:W-:Y:S02]  /*82d0*/  HADD2.F32 R50, -RZ, R58.reuse.H0_H0 ;  /* 0x2000003aff327230 */ /* 0x100fe40000004100 */
[----:B------:R-:W-:Y:S02]  /*82e0*/  HADD2.F32 R51, -RZ, R58.H1_H1 ;  /* 0x3000003aff337230 */ /* 0x000fe40000004100 */
[----:B------:R-:W1:Y:S01]  /*82f0*/  LDTM.x32 R4, tmem[UR4+0x60] ;  /* 0x00006004000479ee */ /* 0x000e6200082c0000 */
[----:B------:R-:W-:Y:S01]  /*8300*/  NOP ;  /* 0x0000000000007918 */ /* 0x000fe20000000000 */
[----:B------:R-:W-:Y:S01]  /*8310*/  UIADD3 UR5, UPT, UPT, UR5, 0xe0, URZ ;  /* 0x000000e005057890 */ /* 0x000fe2000fffe0ff */
[--C-:B------:R-:W-:Y:S02]  /*8320*/  HADD2.F32 R52, -RZ, R59.reuse.H0_H0 ;  /* 0x2000003bff347230 */ /* 0x100fe40000004100 */
[----:B------:R-:W-:Y:S01]  /*8330*/  HADD2.F32 R53, -RZ, R59.H1_H1 ;  /* 0x3000003bff357230 */ /* 0x000fe20000004100 */
[----:B------:R-:W-:Y:S01]  /*8340*/  UPRMT UR5, UR37, 0x654, UR5 ;  /* 0x0000065425057896 */ /* 0x000fe20008000005 */
[--C-:B------:R-:W-:Y:S02]  /*8350*/  HADD2.F32 R54, -RZ, R60.reuse.H0_H0 ;  /* 0x2000003cff367230 */ /* 0x100fe40000004100 */
[----:B------:R-:W-:Y:S02]  /*8360*/  HADD2.F32 R55, -RZ, R60.H1_H1 ;  /* 0x3000003cff377230 */ /* 0x000fe40000004100 */
[--C-:B------:R-:W-:Y:S02]  /*8370*/  HADD2.F32 R56, -RZ, R61.reuse.H0_H0 ;  /* 0x2000003dff387230 */ /* 0x100fe40000004100 */
[----:B------:R-:W-:Y:S02]  /*8380*/  HADD2.F32 R57, -RZ, R61.H1_H1 ;  /* 0x3000003dff397230 */ /* 0x000fe40000004100 */
[----:B-1----:R-:W-:Y:S01]  /*8390*/  SYNCS.ARRIVE.TRANS64.RED.A1T0 RZ, [UR5], RZ ;  /* 0x000000ffffff79a7 */ /* 0x002fe20008100405 */
[--C-:B------:R-:W-:Y:S02]  /*83a0*/  HADD2.F32 R58, -RZ, R62.reuse.H0_H0 ;  /* 0x2000003eff3a7230 */ /* 0x100fe40000004100 */
[----:B------:R-:W-:Y:S02]  /*83b0*/  HADD2.F32 R59, -RZ, R62.H1_H1 ;  /* 0x3000003eff3b7230 */ /* 0x000fe40000004100 */
[--C-:B------:R-:W-:Y:S02]  /*83c0*/  HADD2.F32 R60, -RZ, R63.reuse.H0_H0 ;  /* 0x2000003fff3c7230 */ /* 0x100fe40000004100 */
[----:B------:R-:W-:Y:S02]  /*83d0*/  HADD2.F32 R61, -RZ, R63.H1_H1 ;  /* 0x3000003fff3d7230 */ /* 0x000fe40000004100 */
[C---:B------:R-:W-:Y:S01]  /*83e0*/  FMUL R4, R47.reuse, R4 ;  /* 0x000000042f047220 */ /* 0x040fe20000400000 */
[C---:B------:R-:W-:Y:S01]  /*83f0*/  FMUL R5, R47.reuse, R5 ;  /* 0x000000052f057220 */ /* 0x040fe20000400000 */
[C---:B------:R-:W-:Y:S01]  /*8400*/  FMUL R6, R47.reuse, R6 ;  /* 0x000000062f067220 */ /* 0x040fe20000400000 */
[----:B------:R-:W-:Y:S01]  /*8410*/  FMUL R7, R47, R7 ;  /* 0x000000072f077220 */ /* 0x000fe20000400000 */
[C---:B------:R-:W-:Y:S01]  /*8420*/  FFMA R4, R49.reuse, R0, R4 ;  /* 0x0000000031047223 */ /* 0x040fe20000000004 */
[C---:B------:R-:W-:Y:S01]  /*8430*/  FFMA R5, R49.reuse, R2, R5 ;  /* 0x0000000231057223 */ /* 0x040fe20000000005 */
[C---:B------:R-:W-:Y:S01]  /*8440*/  FFMA R6, R49.reuse, R3, R6 ;  /* 0x0000000331067223 */ /* 0x040fe20000000006 */
[----:B------:R-:W-:Y:S01]  /*8450*/  FFMA R7, R49, R48, R7 ;  /* 0x0000003031077223 */ /* 0x000fe20000000007 */
[C---:B------:R-:W-:Y:S01]  /*8460*/  FMUL R8, R47.reuse, R8 ;  /* 0x000000082f087220 */ /* 0x040fe20000400000 */
[----:B------:R-:W-:Y:S01]  /*8470*/  FMUL R9, R47, R9 ;  /* 0x000000092f097220 */ /* 0x000fe20000400000 */
[----:B------:R-:W-:Y:S01]  /*8480*/  F2FP.F16.F32.PACK_AB R4, R5, R4 ;  /* 0x000000040504723e */ /* 0x000fe200000000ff */
[----:B------:R-:W-:Y:S01]  /*8490*/  FMUL R0, R47, R10 ;  /* 0x0000000a2f007220 */ /* 0x000fe20000400000 */
[----:B------:R-:W-:Y:S01]  /*84a0*/  F2FP.F16.F32.PACK_AB R5, R7, R6 ;  /* 0x000000060705723e */ /* 0x000fe200000000ff */
[C---:B------:R-:W-:Y:S01]  /*84b0*/  FFMA R8, R49.reuse, R50, R8 ;  /* 0x0000003231087223 */ /* 0x040fe20000000008 */
[C---:B------:R-:W-:Y:S01]  /*84c0*/  FFMA R9, R49.reuse, R51, R9 ;  /* 0x0000003331097223 */ /* 0x040fe20000000009 */
[----:B------:R-:W-:Y:S01]  /*84d0*/  FFMA R0, R49, R52, R0 ;  /* 0x0000003431007223 */ /* 0x000fe20000000000 */
[C---:B------:R-:W-:Y:S01]  /*84e0*/  FMUL R2, R47.reuse, R11 ;  /* 0x0000000b2f027220 */ /* 0x040fe20000400000 */
[C---:B------:R-:W-:Y:S01]  /*84f0*/  FMUL R3, R47.reuse, R12 ;  /* 0x0000000c2f037220 */ /* 0x040fe20000400000 */
[----:B------:R-:W-:Y:S01]  /*8500*/  FMUL R10, R47, R13 ;  /* 0x0000000d2f0a7220 */ /* 0x000fe20000400000 */
[----:B------:R-:W-:Y:S01]  /*8510*/  F2FP.F16.F32.PACK_AB R6, R9, R8 ;  /* 0x000000080906723e */ /* 0x000fe200000000ff */
[C---:B------:R-:W-:Y:S01]  /*8520*/  FFMA R2, R49.reuse, R53, R2 ;  /* 0x0000003531027223 */ /* 0x040fe20000000002 */
[C---:B------:R-:W-:Y:S01]  /*8530*/  FFMA R3, R49.reuse, R54, R3 ;  /* 0x0000003631037223 */ /* 0x040fe20000000003 */
[----:B------:R-:W-:Y:S01]  /*8540*/  FFMA R10, R49, R55, R10 ;  /* 0x00000037310a7223 */ /* 0x000fe2000000000a */
[C---:B------:R-:W-:Y:S01]  /*8550*/  FMUL R11, R47.reuse, R14 ;  /* 0x0000000e2f0b7220 */ /* 0x040fe20000400000 */
[C---:B------:R-:W-:Y:S01]  /*8560*/  FMUL R15, R47.reuse, R15 ;  /* 0x0000000f2f0f7220 */ /* 0x040fe20000400000 */
[C---:B------:R-:W-:Y:S01]  /*8570*/  FMUL R12, R47.reuse, R16 ;  /* 0x000000102f0c7220 */ /* 0x040fe20000400000 */
[----:B------:R-:W-:Y:S01]  /*8580*/  FMUL R13, R47, R17 ;  /* 0x000000112f0d7220 */ /* 0x000fe20000400000 */
[----:B------:R-:W-:Y:S01]  /*8590*/  FFMA R11, R49, R56, R11 ;  /* 0x00000038310b7223 */ /* 0x000fe2000000000b */
[----:B------:R-:W-:Y:S01]  /*85a0*/  FMUL R14, R47, R18 ;  /* 0x000000122f0e7220 */ /* 0x000fe20000400000 */
[----:B------:R-:W-:Y:S01]  /*85b0*/  FFMA R15, R49, R57, R15 ;  /* 0x00000039310f7223 */ /* 0x000fe2000000000f */
[--C-:B------:R-:W-:Y:S02]  /*85c0*/  HADD2.F32 R62, -RZ, R68.reuse.H0_H0 ;  /* 0x20000044ff3e7230 */ /* 0x100fe40000004100 */
[----:B------:R-:W-:Y:S01]  /*85d0*/  FMUL R19, R47, R19 ;  /* 0x000000132f137220 */ /* 0x000fe20000400000 */
[----:B------:R-:W-:Y:S01]  /*85e0*/  F2FP.F16.F32.PACK_AB R7, R2, R0 ;  /* 0x000000000207723e */ /* 0x000fe200000000ff */
[----:B------:R-:W-:Y:S01]  /*85f0*/  FFMA R12, R49, R58, R12 ;  /* 0x0000003a310c7223 */ /* 0x000fe2000000000c */
[----:B------:R-:W-:Y:S02]  /*8600*/  HADD2.F32 R63, -RZ, R68.H1_H1 ;  /* 0x30000044ff3f7230 */ /* 0x000fe40000004100 */
[----:B------:R-:W-:Y:S01]  /*8610*/  FMUL R16, R47, R20 ;  /* 0x000000142f107220 */ /* 0x000fe20000400000 */
[----:B------:R-:W-:Y:S01]  /*8620*/  FFMA R13, R49, R59, R13 ;  /* 0x0000003b310d7223 */ /* 0x000fe2000000000d */
[----:B------:R1:W-:Y:S01]  /*8630*/  STS.128 [R100+0x6000], R4 ;  /* 0x0060000464007388 */ /* 0x0003e20000000c00 */
[--C-:B------:R-:W-:Y:S02]  /*8640*/  HADD2.F32 R64, -RZ, R69.reuse.H0_H0 ;  /* 0x20000045ff407230 */ /* 0x100fe40000004100 */
[----:B------:R-:W-:Y:S01]  /*8650*/  FMUL R17, R47, R21 ;  /* 0x000000152f117220 */ /* 0x000fe20000400000 */
[----:B------:R-:W-:Y:S01]  /*8660*/  FFMA R14, R49, R60, R14 ;  /* 0x0000003c310e7223 */ /* 0x000fe2000000000e */
[----:B------:R-:W-:Y:S02]  /*8670*/  HADD2.F32 R65, -RZ, R69.H1_H1 ;  /* 0x30000045ff417230 */ /* 0x000fe40000004100 */
[----:B------:R-:W-:Y:S01]  /*8680*/  FMUL R18, R47, R22 ;  /* 0x000000162f127220 */ /* 0x000fe20000400000 */
[----:B------:R-:W-:Y:S01]  /*8690*/  FFMA R19, R49, R61, R19 ;  /* 0x0000003d31137223 */ /* 0x000fe20000000013 */
        /* <DEDUP_REMOVED lines=11> */
[----:B------:R-:W-:Y:S01]  /*8750*/  F2FP.F16.F32.PACK_AB R8, R10, R3 ;  /* 0x000000030a08723e */ /* 0x000fe200000000ff */
[----:B------:R-:W-:Y:S01]  /*8760*/  FFMA R23, R49, R65, R23 ;  /* 0x0000004131177223 */ /* 0x000fe20000000017 */
[----:B------:R-:W-:Y:S01]  /*8770*/  F2FP.F16.F32.PACK_AB R9, R15, R11 ;  /* 0x0000000b0f09723e */ /* 0x000fe200000000ff */
[--C-:B------:R-:W-:Y:S02]  /*8780*/  HADD2.F32 R70, -RZ, R76.reuse.H0_H0 ;  /* 0x2000004cff467230 */ /* 0x100fe40000004100 */
[----:B------:R-:W-:Y:S01]  /*8790*/  FMUL R27, R47, R27 ;  /* 0x0000001b2f1b7220 */ /* 0x000fe20000400000 */
[----:B------:R-:W-:Y:S01]  /*87a0*/  F2FP.F16.F32.PACK_AB R10, R13, R12 ;  /* 0x0000000c0d0a723e */ /* 0x000fe200000000ff */
[----:B------:R-:W-:Y:S01]  /*87b0*/  FFMA R20, R49, R66, R20 ;  /* 0x0000004231147223 */ /* 0x000fe20000000014 */
[----:B------:R-:W-:Y:S01]  /*87c0*/  F2FP.F16.F32.PACK_AB R11, R19, R14 ;  /* 0x0000000e130b723e */ /* 0x000fe200000000ff */
[----:B------:R-:W-:Y:S02]  /*87d0*/  HADD2.F32 R71, -RZ, R76.H1_H1 ;  /* 0x3000004cff477230 */ /* 0x000fe40000004100 */
[----:B------:R-:W-:Y:S01]  /*87e0*/  FMUL R24, R47, R28 ;  /* 0x0000001c2f187220 */ /* 0x000fe20000400000 */
[----:B------:R-:W-:Y:S01]  /*87f0*/  FFMA R21, R49, R67, R21 ;  /* 0x0000004331157223 */ /* 0x000fe20000000015 */
[--C-:B------:R-:W-:Y:S01]  /*8800*/  HADD2.F32 R72, -RZ, R77.reuse.H0_H0 ;  /* 0x2000004dff487230 */ /* 0x100fe20000004100 */
[----:B------:R1:W-:Y:S01]  /*8810*/  STS.128 [R99+0x6010], R8 ;  /* 0x0060100863007388 */ /* 0x0003e20000000c00 */
        /* <DEDUP_REMOVED lines=49> */
.L_x_125:
[----:B------:R-:W-:Y:S05]  /*8b30*/  BSYNC.RECONVERGENT B0 ;  /* 0x0000000000007941 */ /* 0x000fea0003800200 */
.L_x_124:
[----:B------:R-:W-:Y:S01]  /*8b40*/  BAR.SYNC.DEFER_BLOCKING 0x1, 0x80 ;  /* 0x0042000000007b1d */ /* 0x000fe20000010000 */
[----:B------:R-:W-:Y:S01]  /*8b50*/  UISETP.NE.AND UP0, UPT, UR49, -0x4, UPT ;  /* 0xfffffffc3100788c */ /* 0x000fe2000bf05270 */
[----:B------:R-:W-:Y:S08]  /*8b60*/  IADD3 R45, PT, PT, R45, 0x1, RZ ;  /* 0x000000012d2d7810 */ /* 0x000ff00007ffe0ff */
[----:B------:R-:W-:Y:S05]  /*8b70*/  BRA.U !UP0, `(.L_x_126) ;  /* 0x0000000108287547 */ /* 0x000fea000b800000 */
[----:B------:R-:W-:Y:S01]  /*8b80*/  ISETP.NE.AND P0, PT, R107, RZ, PT ;  /* 0x000000ff6b00720c */ /* 0x000fe20003f05270 */
[----:B------:R-:W-:Y:S01]  /*8b90*/  IMAD.U32 R2, RZ, RZ, UR51 ;  /* 0x00000033ff027e24 */ /* 0x000fe2000f8e00ff */
[----:B------:R-:W-:Y:S01]  /*8ba0*/  UIADD3 UR51, UPT, UPT, UR51, 0x1, URZ ;  /* 0x0000000133337890 */ /* 0x000fe2000fffe0ff */
[----:B------:R-:W-:Y:S03]  /*8bb0*/  IMAD.U32 R0, RZ, RZ, UR37 ;  /* 0x00000025ff007e24 */ /* 0x000fe6000f8e00ff */
[----:B------:R-:W-:Y:S04]  /*8bc0*/  UISETP.NE.AND UP0, UPT, UR51, 0x4, UPT ;  /* 0x000000043300788c */ /* 0x000fe8000bf05270 */
[----:B------:R-:W-:Y:S03]  /*8bd0*/  USEL UR51, UR51, URZ, UP0 ;  /* 0x000000ff33337287 */ /* 0x000fe60008000000 */
[----:B------:R-:W-:Y:S05]  /*8be0*/  @P0 LEA R2, R2, UR48, 0x3 ;  /* 0x0000003002020c11 */ /* 0x000fea000f8e18ff */
[----:B------:R-:W-:Y:S05]  /*8bf0*/  @P0 VIADD R2, R2, 0x70 ;  /* 0x0000007002020836 */ /* 0x000fea0000000000 */
[----:B------:R-:W-:Y:S04]  /*8c00*/  @P0 PRMT R0, R0, 0x654, R2 ;  /* 0x0000065400000816 */ /* 0x000fe80000000002 */
[----:B------:R2:W-:Y:S03]  /*8c10*/  @P0 SYNCS.ARRIVE.TRANS64.RED.A1T0 RZ, [R0+URZ], RZ ;  /* 0x000000ff00ff09a7 */ /* 0x0005e600081004ff */
.L_x_126:
[----:B------:R-:W-:Y:S01]  /*8c20*/  ISETP.NE.AND P2, PT, R103, RZ, PT ;  /* 0x000000ff6700720c */ /* 0x000fe20003f45270 */
[----:B------:R-:W-:Y:S01]  /*8c30*/  UIADD3 UR49, UPT, UPT, UR49, 0x4, URZ ;  /* 0x0000000431317890 */ /* 0x000fe2000fffe0ff */
[----:B------:R-:W-:Y:S01]  /*8c40*/  ISETP.NE.AND P0, PT, R105, 0x2, PT ;  /* 0x000000026900780c */ /* 0x000fe20003f05270 */
[----:B------:R-:W-:Y:S01]  /*8c50*/  IMAD.IADD R14, R43, 0x1, R86 ;  /* 0x000000012b0e7824 */ /* 0x000fe200078e0256 */
[----:B------:R-:W-:Y:S01]  /*8c60*/  ISETP.NE.AND P1, PT, R45, 0x4, PT ;  /* 0x000000042d00780c */ /* 0x000fe20003f25270 */
[----:B------:R-:W-:Y:S01]  /*8c70*/  IMAD.IADD R15, R44, 0x1, R87 ;  /* 0x000000012c0f7824 */ /* 0x000fe200078e0257 */
[----:B------:R-:W-:Y:S02]  /*8c80*/  SEL R2, RZ, 0x1, P0 ;  /* 0x00000001ff027807 */ /* 0x000fe40000000000 */
[----:B--2---:R-:W-:Y:S02]  /*8c90*/  SEL R0, RZ, 0x1, P1 ;  /* 0x00000001ff007807 */ /* 0x004fe40000800000 */
[----:B------:R-:W-:Y:S02]  /*8ca0*/  LOP3.LUT R95, R95, R2, RZ, 0x3c, !PT ;  /* 0x000000025f5f7212 */ /* 0x000fe400078e3cff */
[----:B------:R-:W-:Y:S02]  /*8cb0*/  LOP3.LUT R96, R96, R0, RZ, 0x3c, !PT ;  /* 0x0000000060607212 */ /* 0x000fe400078e3cff */
[----:B------:R-:W-:Y:S02]  /*8cc0*/  @P2 R2UR UR36, R94 ;  /* 0x000000005e2422ca */ /* 0x000fe400000e0000 */
[----:B------:R-:W-:Y:S02]  /*8cd0*/  SEL R105, R105, RZ, P0 ;  /* 0x000000ff69697207 */ /* 0x000fe40000000000 */
[----:B------:R-:W-:Y:S01]  /*8ce0*/  SEL R45, R45, RZ, P1 ;  /* 0x000000ff2d2d7207 */ /* 0x000fe20000800000 */
[----:B------:R-:W-:Y:S10]  /*8cf0*/  @P2 BRA `(.L_x_127) ;  /* 0xffffffc000502947 */ /* 0x000ff4000383ffff */
[----:B------:R-:W-:-:S09]  /*8d00*/  UISETP.NE.AND UP0, UPT, UR50, URZ, UPT ;  /* 0x000000ff3200728c */ /* 0x000fd2000bf05270 */
[----:B------:R-:W-:Y:S05]  /*8d10*/  BRA.U !UP0, `(.L_x_128) ;  /* 0x0000000108487547 */ /* 0x000fea000b800000 */
[----:B------:R-:W2:Y:S02]  /*8d20*/  LDCU.64 UR4, c[0x0][0x890] ;  /* 0x00011200ff0477ac */ /* 0x000ea40008000a00 */
[----:B--2---:R-:W-:-:S04]  /*8d30*/  UISETP.NE.U32.AND UP0, UPT, UR4, URZ, UPT ;  /* 0x000000ff0400728c */ /* 0x004fc8000bf05070 */
[----:B------:R-:W-:-:S09]  /*8d40*/  UISETP.NE.AND.EX UP0, UPT, UR5, URZ, UPT, UP0 ;  /* 0x000000ff0500728c */ /* 0x000fd2000bf05300 */
[----:B------:R-:W-:Y:S05]  /*8d50*/  BRA.U UP0, `(.L_x_129) ;  /* 0x00000001000c7547 */ /* 0x000fea000b800000 */
[----:B------:R-:W-:-:S13]  /*8d60*/  FSETP.NEU.AND P0, PT, R49, RZ, PT ;  /* 0x000000ff3100720b */ /* 0x000fda0003f0d000 */
[----:B------:R-:W-:Y:S05]  /*8d70*/  @!P0 EXIT ;  /* 0x000000000000894d */ /* 0x000fea0003800000 */
[----:B------:R-:W-:Y:S05]  /*8d80*/  BRA `(.L_x_128) ;  /* 0x00000000002c7947 */ /* 0x000fea0003800000 */
.L_x_129:
[----:B------:R-:W-:Y:S01]  /*8d90*/  ISETP.NE.AND P0, PT, R104, RZ, PT ;  /* 0x000000ff6800720c */ /* 0x000fe20003f05270 */
[----:B------:R-:W-:-:S12]  /*8da0*/  BSSY.RECONVERGENT B0, `(.L_x_128) ;  /* 0x0000009000007945 */ /* 0x000fd80003800200 */
[----:B------:R-:W-:Y:S05]  /*8db0*/  @P0 BRA `(.L_x_130) ;  /* 0x0000000000140947 */ /* 0x000fea0003800000 */
[----:B------:R-:W2:Y:S02]  /*8dc0*/  LDCU.64 UR4, c[0x0][0x888] ;  /* 0x00011100ff0477ac */ /* 0x000ea40008000a00 */
[----:B--2---:R-:W-:-:S04]  /*8dd0*/  ISETP.NE.U32.AND P0, PT, RZ, UR4, PT ;  /* 0x00000004ff007c0c */ /* 0x004fc8000bf05070 */
[----:B------:R-:W-:-:S13]  /*8de0*/  ISETP.NE.AND.EX P0, PT, RZ, UR5, PT, P0 ;  /* 0x00000005ff007c0c */ /* 0x000fda000bf05300 */
[----:B------:R-:W-:Y:S05]  /*8df0*/  @!P0 EXIT ;  /* 0x000000000000894d */ /* 0x000fea0003800000 */
[----:B------:R-:W-:Y:S05]  /*8e00*/  BRA `(.L_x_131) ;  /* 0x0000000000087947 */ /* 0x000fea0003800000 */
.L_x_130:
[----:B------:R-:W-:-:S13]  /*8e10*/  FSETP.NEU.AND P0, PT, R49, RZ, PT ;  /* 0x000000ff3100720b */ /* 0x000fda0003f0d000 */
[----:B------:R-:W-:Y:S05]  /*8e20*/  @!P0 EXIT ;  /* 0x000000000000894d */ /* 0x000fea0003800000 */
.L_x_131:
[----:B------:R-:W-:Y:S05]  /*8e30*/  BSYNC.RECONVERGENT B0 ;  /* 0x0000000000007941 */ /* 0x000fea0003800200 */
.L_x_128:
[----:B------:R-:W-:Y:S01]  /*8e40*/  ULEA UR4, UR51, UR48, 0x3 ;  /* 0x0000003033047291 */ /* 0x000fe2000f8e18ff */
[----:B------:R-:W-:-:S04]  /*8e50*/  DEPBAR.LE SB0, 0x0 ;  /* 0x000080000000791a */ /* 0x000fc80000000000 */
[----:B------:R-:W-:-:S04]  /*8e60*/  UIADD3 UR4, UPT, UPT, UR4, 0x70, URZ ;  /* 0x0000007004047890 */ /* 0x000fc8000fffe0ff */
[----:B------:R-:W-:-:S09]  /*8e70*/  UPRMT UR4, UR37, 0x654, UR4 ;  /* 0x0000065425047896 */ /* 0x000fd20008000004 */
[----:B------:R-:W-:Y:S01]  /*8e80*/  SYNCS.ARRIVE.TRANS64.RED.A1T0 RZ, [UR4], RZ ;  /* 0x000000ffffff79a7 */ /* 0x000fe20008100404 */
[----:B------:R-:W-:Y:S05]  /*8e90*/  EXIT ;  /* 0x000000000000794d */ /* 0x000fea0003800000 */
.L_x_19:
[----:B--2---:R2:W1:Y:S02]  /*8ea0*/  SYNCS.PHASECHK.TRANS64.TRYWAIT P0, [R2+URZ+0x110], R3 ;  /* 0x00011003020075a7 */ /* 0x00446400080011ff */
[----:B-1----:R-:W-:Y:S05]  /*8eb0*/  @!P0 NANOSLEEP.SYNCS 0x989680 ;  /* 0x009896800000895d */ /* 0x002fea0003900000 */
[----:B------:R-:W1:Y:S02]  /*8ec0*/  @!P0 SYNCS.PHASECHK.TRANS64 P0, [R2+URZ+0x110], R3 ;  /* 0x00011003020085a7 */ /* 0x000e6400080010ff */
[----:B-1----:R-:W-:Y:S05]  /*8ed0*/  @!P0 BRA `(.L_x_19) ;  /* 0xfffffffc00f08947 */ /* 0x002fea000383ffff */
[----:B------:R-:W-:Y:S05]  /*8ee0*/  BRA `(.L_x_132) ;  /* 0xffffff8400c47947 */ /* 0x000fea000383ffff */
.L_x_22:
[----:B-1----:R-:W-:-:S07]  /*8ef0*/  MOV R2, UR33 ;  /* 0x0000002100027c02 */ /* 0x002fce0008000f00 */
.L_x_133:
[----:B-1----:R1:W2:Y:S02]  /*8f00*/  SYNCS.PHASECHK.TRANS64.TRYWAIT P0, [R2+URZ+0x28], R4 ;  /* 0x00002804020075a7 */ /* 0x0022a400080011ff */
[----:B--2---:R-:W-:Y:S05]  /*8f10*/  @!P0 NANOSLEEP.SYNCS 0x989680 ;  /* 0x009896800000895d */ /* 0x004fea0003900000 */
[----:B------:R-:W2:Y:S02]  /*8f20*/  @!P0 SYNCS.PHASECHK.TRANS64 P0, [R2+URZ+0x28], R4 ;  /* 0x00002804020085a7 */ /* 0x000ea400080010ff */
[----:B--2---:R-:W-:Y:S05]  /*8f30*/  @!P0 BRA `(.L_x_133) ;  /* 0xfffffffc00f08947 */ /* 0x004fea000383ffff */
[----:B------:R-:W-:Y:S05]  /*8f40*/  BRA `(.L_x_21) ;  /* 0xffffff88001c7947 */ /* 0x000fea000383ffff */
.L_x_28:
[----:B-1----:R-:W-:-:S07]  /*8f50*/  MOV R2, UR33 ;  /* 0x0000002100027c02 */ /* 0x002fce0008000f00 */
.L_x_134:
[----:B-1----:R1:W2:Y:S02]  /*8f60*/  SYNCS.PHASECHK.TRANS64.TRYWAIT P0, [R2+URZ+0x28], R4 ;  /* 0x00002804020075a7 */ /* 0x0022a400080011ff */
[----:B--2---:R-:W-:Y:S05]  /*8f70*/  @!P0 NANOSLEEP.SYNCS 0x989680 ;  /* 0x009896800000895d */ /* 0x004fea0003900000 */
[----:B------:R-:W2:Y:S02]  /*8f80*/  @!P0 SYNCS.PHASECHK.TRANS64 P0, [R2+URZ+0x28], R4 ;  /* 0x00002804020085a7 */ /* 0x000ea400080010ff */
[----:B--2---:R-:W-:Y:S05]  /*8f90*/  @!P0 BRA `(.L_x_134) ;  /* 0xfffffffc00f08947 */ /* 0x004fea000383ffff */
[----:B------:R-:W-:Y:S05]  /*8fa0*/  BRA `(.L_x_27) ;  /* 0xffffff8800f07947 */ /* 0x000fea000383ffff */
.L_x_32:
[----:B-1----:R1:W2:Y:S02]  /*8fb0*/  SYNCS.PHASECHK.TRANS64.TRYWAIT P0, [R2+URZ+0xa0], R3 ;  /* 0x0000a003020075a7 */ /* 0x0022a400080011ff */
[----:B--2---:R-:W-:Y:S05]  /*8fc0*/  @!P0 NANOSLEEP.SYNCS 0x989680 ;  /* 0x009896800000895d */ /* 0x004fea0003900000 */
[----:B------:R-:W2:Y:S02]  /*8fd0*/  @!P0 SYNCS.PHASECHK.TRANS64 P0, [R2+URZ+0xa0], R3 ;  /* 0x0000a003020085a7 */ /* 0x000ea400080010ff */
[----:B--2---:R-:W-:Y:S05]  /*8fe0*/  @!P0 BRA `(.L_x_32) ;  /* 0xfffffffc00f08947 */ /* 0x004fea000383ffff */
[----:B------:R-:W-:Y:S05]  /*8ff0*/  BRA `(.L_x_135) ;  /* 0xffffff8c009c7947 */ /* 0x000fea000383ffff */
.L_x_36:
[----:B----4-:R-:W-:-:S07]  /*9000*/  MOV R0, UR5 ;  /* 0x0000000500007c02 */ /* 0x010fce0008000f00 */
.L_x_136:
[----:B-1----:R1:W2:Y:S02]  /*9010*/  SYNCS.PHASECHK.TRANS64.TRYWAIT P0, [R0+URZ], R2 ;  /* 0x00000002000075a7 */ /* 0x0022a400080011ff */
[----:B--2---:R-:W-:Y:S05]  /*9020*/  @!P0 NANOSLEEP.SYNCS 0x989680 ;  /* 0x009896800000895d */ /* 0x004fea0003900000 */
[----:B------:R-:W2:Y:S02]  /*9030*/  @!P0 SYNCS.PHASECHK.TRANS64 P0, [R0+URZ], R2 ;  /* 0x00000002000085a7 */ /* 0x000ea400080010ff */
[----:B--2---:R-:W-:Y:S05]  /*9040*/  @!P0 BRA `(.L_x_136) ;  /* 0xfffffffc00f08947 */ /* 0x004fea000383ffff */
[----:B------:R-:W-:Y:S05]  /*9050*/  BRA `(.L_x_137) ;  /* 0xffffff94000c7947 */ /* 0x000fea000383ffff */
.L_x_37:
[----:B----4-:R-:W-:-:S07]  /*9060*/  MOV R0, UR5 ;  /* 0x0000000500007c02 */ /* 0x010fce0008000f00 */
.L_x_138:
[----:B-1----:R1:W2:Y:S02]  /*9070*/  SYNCS.PHASECHK.TRANS64.TRYWAIT P0, [R0+URZ], R3 ;  /* 0x00000003000075a7 */ /* 0x0022a400080011ff */
[----:B--2---:R-:W-:Y:S05]  /*9080*/  @!P0 NANOSLEEP.SYNCS 0x989680 ;  /* 0x009896800000895d */ /* 0x004fea0003900000 */
[----:B------:R-:W2:Y:S02]  /*9090*/  @!P0 SYNCS.PHASECHK.TRANS64 P0, [R0+URZ], R3 ;  /* 0x00000003000085a7 */ /* 0x000ea400080010ff */
[----:B--2---:R-:W-:Y:S05]  /*90a0*/  @!P0 BRA `(.L_x_138) ;  /* 0xfffffffc00f08947 */ /* 0x004fea000383ffff */
[----:B------:R-:W-:Y:S05]  /*90b0*/  BRA `(.L_x_139) ;  /* 0xffffff9400187947 */ /* 0x000fea000383ffff */
.L_x_38:
[----:B----4-:R-:W-:-:S07]  /*90c0*/  MOV R0, UR5 ;  /* 0x0000000500007c02 */ /* 0x010fce0008000f00 */
.L_x_140:
[----:B-1----:R1:W2:Y:S02]  /*90d0*/  SYNCS.PHASECHK.TRANS64.TRYWAIT P0, [R0+URZ], R3 ;  /* 0x00000003000075a7 */ /* 0x0022a400080011ff */
[----:B--2---:R-:W-:Y:S05]  /*90e0*/  @!P0 NANOSLEEP.SYNCS 0x989680 ;  /* 0x009896800000895d */ /* 0x004fea0003900000 */
[----:B------:R-:W2:Y:S02]  /*90f0*/  @!P0 SYNCS.PHASECHK.TRANS64 P0, [R0+URZ], R3 ;  /* 0x00000003000085a7 */ /* 0x000ea400080010ff */
[----:B--2---:R-:W-:Y:S05]  /*9100*/  @!P0 BRA `(.L_x_140) ;  /* 0xfffffffc00f08947 */ /* 0x004fea000383ffff */
[----:B------:R-:W-:Y:S05]  /*9110*/  BRA `(.L_x_141) ;  /* 0xffffff9400247947 */ /* 0x000fea000383ffff */
.L_x_39:
[----:B----4-:R-:W-:-:S07]  /*9120*/  MOV R0, UR5 ;  /* 0x0000000500007c02 */ /* 0x010fce0008000f00 */
.L_x_142:
[----:B-1----:R1:W2:Y:S02]  /*9130*/  SYNCS.PHASECHK.TRANS64.TRYWAIT P0, [R0+URZ], R3 ;  /* 0x00000003000075a7 */ /* 0x0022a400080011ff */
[----:B--2---:R-:W-:Y:S05]  /*9140*/  @!P0 NANOSLEEP.SYNCS 0x989680 ;  /* 0x009896800000895d */ /* 0x004fea0003900000 */
[----:B------:R-:W2:Y:S02]  /*9150*/  @!P0 SYNCS.PHASECHK.TRANS64 P0, [R0+URZ], R3 ;  /* 0x00000003000085a7 */ /* 0x000ea400080010ff */
[----:B--2---:R-:W-:Y:S05]  /*9160*/  @!P0 BRA `(.L_x_142) ;  /* 0xfffffffc00f08947 */ /* 0x004fea000383ffff */
[----:B------:R-:W-:Y:S05]  /*9170*/  BRA `(.L_x_143) ;  /* 0xffffff9400307947 */ /* 0x000fea000383ffff */
.L_x_42:
[----:B-1----:R1:W2:Y:S02]  /*9180*/  SYNCS.PHASECHK.TRANS64.TRYWAIT P0, [R0+URZ+0x100], R4 ;  /* 0x00010004000075a7 */ /* 0x0022a400080011ff */
[----:B--2---:R-:W-:Y:S05]  /*9190*/  @!P0 NANOSLEEP.SYNCS 0x989680 ;  /* 0x009896800000895d */ /* 0x004fea0003900000 */
[----:B------:R-:W2:Y:S02]  /*91a0*/  @!P0 SYNCS.PHASECHK.TRANS64 P0, [R0+URZ+0x100], R4 ;  /* 0x00010004000085a7 */ /* 0x000ea400080010ff */
[----:B--2---:R-:W-:Y:S05]  /*91b0*/  @!P0 BRA `(.L_x_42) ;  /* 0xfffffffc00f08947 */ /* 0x004fea000383ffff */
[----:B------:R-:W-:Y:S05]  /*91c0*/  BRA `(.L_x_144) ;  /* 0xffffff94008c7947 */ /* 0x000fea000383ffff */
.L_x_43:
[----:B------:R-:W-:-:S07]  /*91d0*/  MOV R0, UR5 ;  /* 0x0000000500007c02 */ /* 0x000fce0008000f00 */
.L_x_145:
[----:B-1----:R1:W2:Y:S02]  /*91e0*/  SYNCS.PHASECHK.TRANS64.TRYWAIT P0, [R0+URZ+0xb0], R5 ;  /* 0x0000b005000075a7 */ /* 0x0022a400080011ff */
[----:B--2---:R-:W-:Y:S05]  /*91f0*/  @!P0 NANOSLEEP.SYNCS 0x989680 ;  /* 0x009896800000895d */ /* 0x004fea0003900000 */
[----:B------:R-:W2:Y:S02]  /*9200*/  @!P0 SYNCS.PHASECHK.TRANS64 P0, [R0+URZ+0xb0], R5 ;  /* 0x0000b005000085a7 */ /* 0x000ea400080010ff */
[----:B--2---:R-:W-:Y:S05]  /*9210*/  @!P0 BRA `(.L_x_145) ;  /* 0xfffffffc00f08947 */ /* 0x004fea000383ffff */
[----:B------:R-:W-:Y:S05]  /*9220*/  BRA `(.L_x_146) ;  /* 0xffffff94009c7947 */ /* 0x000fea000383ffff */
.L_x_44:
[----:B-1----:R1:W2:Y:S02]  /*9230*/  SYNCS.PHASECHK.TRANS64.TRYWAIT P1, [R0+URZ+0xa0], R4 ;  /* 0x0000a004000075a7 */ /* 0x0022a400080211ff */
[----:B--2---:R-:W-:Y:S05]  /*9240*/  @!P1 NANOSLEEP.SYNCS 0x989680 ;  /* 0x009896800000995d */ /* 0x004fea0003900000 */
[----:B------:R-:W2:Y:S02]  /*9250*/  @!P1 SYNCS.PHASECHK.TRANS64 P1, [R0+URZ+0xa0], R4 ;  /* 0x0000a004000095a7 */ /* 0x000ea400080210ff */
[----:B--2---:R-:W-:Y:S05]  /*9260*/  @!P1 BRA `(.L_x_44) ;  /* 0xfffffffc00f09947 */ /* 0x004fea000383ffff */
[----:B------:R-:W-:Y:S05]  /*9270*/  BRA `(.L_x_147) ;  /* 0xffffff9400cc7947 */ /* 0x000fea000383ffff */
.L_x_47:
[----:B------:R-:W-:-:S07]  /*9280*/  MOV R0, UR5 ;  /* 0x0000000500007c02 */ /* 0x000fce0008000f00 */
.L_x_148:
[----:B-1----:R1:W2:Y:S02]  /*9290*/  SYNCS.PHASECHK.TRANS64.TRYWAIT P0, [R0+URZ+0xb0], R2 ;  /* 0x0000b002000075a7 */ /* 0x0022a400080011ff */
[----:B--2---:R-:W-:Y:S05]  /*92a0*/  @!P0 NANOSLEEP.SYNCS 0x989680 ;  /* 0x009896800000895d */ /* 0x004fea0003900000 */
[----:B------:R-:W2:Y:S02]  /*92b0*/  @!P0 SYNCS.PHASECHK.TRANS64 P0, [R0+URZ+0xb0], R2 ;  /* 0x0000b002000085a7 */ /* 0x000ea400080010ff */
[----:B--2---:R-:W-:Y:S05]  /*92c0*/  @!P0 BRA `(.L_x_148) ;  /* 0xfffffffc00f08947 */ /* 0x004fea000383ffff */
[----:B------:R-:W-:Y:S05]  /*92d0*/  BRA `(.L_x_46) ;  /* 0xffffff9800207947 */ /* 0x000fea000383ffff */
.L_x_54:
[----:B-1----:R1:W2:Y:S02]  /*92e0*/  SYNCS.PHASECHK.TRANS64.TRYWAIT P1, [R0+URZ+0xa0], R2 ;  /* 0x0000a002000075a7 */ /* 0x0022a400080211ff */
[----:B--2---:R-:W-:Y:S05]  /*92f0*/  @!P1 NANOSLEEP.SYNCS 0x989680 ;  /* 0x009896800000995d */ /* 0x004fea0003900000 */
[----:B------:R-:W2:Y:S02]  /*9300*/  @!P1 SYNCS.PHASECHK.TRANS64 P1, [R0+URZ+0xa0], R2 ;  /* 0x0000a002000095a7 */ /* 0x000ea400080210ff */
[----:B--2---:R-:W-:Y:S05]  /*9310*/  @!P1 BRA `(.L_x_54) ;  /* 0xfffffffc00f09947 */ /* 0x004fea000383ffff */
[----:B------:R-:W-:Y:S05]  /*9320*/  BRA `(.L_x_149) ;  /* 0xffffff9c00907947 */ /* 0x000fea000383ffff */
.L_x_55:
[----:B------:R-:W-:-:S07]  /*9330*/  MOV R2, UR7 ;  /* 0x0000000700027c02 */ /* 0x000fce0008000f00 */
.L_x_150:
[----:B-1----:R1:W2:Y:S02]  /*9340*/  SYNCS.PHASECHK.TRANS64.TRYWAIT P0, [R2+URZ+0xe0], R0 ;  /* 0x0000e000020075a7 */ /* 0x0022a400080011ff */
[----:B--2---:R-:W-:Y:S05]  /*9350*/  @!P0 NANOSLEEP.SYNCS 0x989680 ;  /* 0x009896800000895d */ /* 0x004fea0003900000 */
[----:B------:R-:W2:Y:S02]  /*9360*/  @!P0 SYNCS.PHASECHK.TRANS64 P0, [R2+URZ+0xe0], R0 ;  /* 0x0000e000020085a7 */ /* 0x000ea400080010ff */
[----:B--2---:R-:W-:Y:S05]  /*9370*/  @!P0 BRA `(.L_x_150) ;  /* 0xfffffffc00f08947 */ /* 0x004fea000383ffff */
[----:B------:R-:W-:Y:S05]  /*9380*/  BRA `(.L_x_151) ;  /* 0xffffff9c00c87947 */ /* 0x000fea000383ffff */
.L_x_58:
[----:B------:R-:W-:Y:S07]  /*9390*/  MOV R0, UR6 ;  /* 0x0000000600007c02 */ /* 0x000fee0008000f00 */
.L_x_152:
[----:B-1----:R1:W2:Y:S02]  /*93a0*/  SYNCS.PHASECHK.TRANS64.TRYWAIT P0, [R0+URZ], R2 ;  /* 0x00000002000075a7 */ /* 0x0022a400080011ff */
[----:B--2---:R-:W-:Y:S05]  /*93b0*/  @!P0 NANOSLEEP.SYNCS 0x989680 ;  /* 0x009896800000895d */ /* 0x004fea0003900000 */
[----:B------:R-:W2:Y:S02]  /*93c0*/  @!P0 SYNCS.PHASECHK.TRANS64 P0, [R0+URZ], R2 ;  /* 0x00000002000085a7 */ /* 0x000ea400080010ff */
[----:B--2---:R-:W-:Y:S05]  /*93d0*/  @!P0 BRA `(.L_x_152) ;  /* 0xfffffffc00f08947 */ /* 0x004fea000383ffff */
[----:B------:R-:W-:Y:S05]  /*93e0*/  BRA `(.L_x_57) ;  /* 0xffffff9c00e47947 */ /* 0x000fea000383ffff */
.L_x_61:
[----:B------:R-:W-:-:S07]  /*93f0*/  MOV R0, UR6 ;  /* 0x0000000600007c02 */ /* 0x000fce0008000f00 */
.L_x_153:
[----:B--2---:R2:W4:Y:S02]  /*9400*/  SYNCS.PHASECHK.TRANS64.TRYWAIT P0, [R0+URZ], R2 ;  /* 0x00000002000075a7 */ /* 0x00452400080011ff */
[----:B----4-:R-:W-:Y:S05]  /*9410*/  @!P0 NANOSLEEP.SYNCS 0x989680 ;  /* 0x009896800000895d */ /* 0x010fea0003900000 */
[----:B------:R-:W4:Y:S02]  /*9420*/  @!P0 SYNCS.PHASECHK.TRANS64 P0, [R0+URZ], R2 ;  /* 0x00000002000085a7 */ /* 0x000f2400080010ff */
[----:B----4-:R-:W-:Y:S05]  /*9430*/  @!P0 BRA `(.L_x_153) ;  /* 0xfffffffc00f08947 */ /* 0x010fea000383ffff */
[----:B------:R-:W-:Y:S05]  /*9440*/  BRA `(.L_x_154) ;  /* 0xffffffa000c07947 */ /* 0x000fea000383ffff */
.L_x_62:
[----:B------:R-:W-:-:S07]  /*9450*/  MOV R0, UR6 ;  /* 0x0000000600007c02 */ /* 0x000fce0008000f00 */
.L_x_155:
[----:B-1----:R1:W2:Y:S02]  /*9460*/  SYNCS.PHASECHK.TRANS64.TRYWAIT P0, [R0+URZ], R3 ;  /* 0x00000003000075a7 */ /* 0x0022a400080011ff */
[----:B--2---:R-:W-:Y:S05]  /*9470*/  @!P0 NANOSLEEP.SYNCS 0x989680 ;  /* 0x009896800000895d */ /* 0x004fea0003900000 */
[----:B------:R-:W2:Y:S02]  /*9480*/  @!P0 SYNCS.PHASECHK.TRANS64 P0, [R0+URZ], R3 ;  /* 0x00000003000085a7 */ /* 0x000ea400080010ff */
[----:B--2---:R-:W-:Y:S05]  /*9490*/  @!P0 BRA `(.L_x_155) ;  /* 0xfffffffc00f08947 */ /* 0x004fea000383ffff */
[----:B------:R-:W-:Y:S05]  /*94a0*/  BRA `(.L_x_156) ;  /* 0xffffffa000cc7947 */ /* 0x000fea000383ffff */
.L_x_63:
[----:B------:R-:W-:-:S07]  /*94b0*/  MOV R0, UR6 ;  /* 0x0000000600007c02 */ /* 0x000fce0008000f00 */
.L_x_157:
[----:B-1----:R1:W2:Y:S02]  /*94c0*/  SYNCS.PHASECHK.TRANS64.TRYWAIT P0, [R0+URZ], R3 ;  /* 0x00000003000075a7 */ /* 0x0022a400080011ff */
[----:B--2---:R-:W-:Y:S05]  /*94d0*/  @!P0 NANOSLEEP.SYNCS 0x989680 ;  /* 0x009896800000895d */ /* 0x004fea0003900000 */
[----:B------:R-:W2:Y:S02]  /*94e0*/  @!P0 SYNCS.PHASECHK.TRANS64 P0, [R0+URZ], R3 ;  /* 0x00000003000085a7 */ /* 0x000ea400080010ff */
[----:B--2---:R-:W-:Y:S05]  /*94f0*/  @!P0 BRA `(.L_x_157) ;  /* 0xfffffffc00f08947 */ /* 0x004fea000383ffff */
[----:B------:R-:W-:Y:S05]  /*9500*/  BRA `(.L_x_158) ;  /* 0xffffffa000d87947 */ /* 0x000fea000383ffff */
.L_x_64:
[----:B-1----:R-:W-:-:S07]  /*9510*/  MOV R0, UR7 ;  /* 0x0000000700007c02 */ /* 0x002fce0008000f00 */
.L_x_159:
[----:B-1----:R1:W2:Y:S02]  /*9520*/  SYNCS.PHASECHK.TRANS64.TRYWAIT P0, [R0+URZ], R2 ;  /* 0x00000002000075a7 */ /* 0x0022a400080011ff */
[----:B--2---:R-:W-:Y:S05]  /*9530*/  @!P0 NANOSLEEP.SYNCS 0x989680 ;  /* 0x009896800000895d */ /* 0x004fea0003900000 */
[----:B------:R-:W2:Y:S02]  /*9540*/  @!P0 SYNCS.PHASECHK.TRANS64 P0, [R0+URZ], R2 ;  /* 0x00000002000085a7 */ /* 0x000ea400080010ff */
[----:B--2---:R-:W-:Y:S05]  /*9550*/  @!P0 BRA `(.L_x_159) ;  /* 0xfffffffc00f08947 */ /* 0x004fea000383ffff */
[----:B------:R-:W-:Y:S05]  /*9560*/  BRA `(.L_x_160) ;  /* 0xffffffa000e47947 */ /* 0x000fea000383ffff */
.L_x_69:
[----:B--2---:R2:W3:Y:S02]  /*9570*/  SYNCS.PHASECHK.TRANS64.TRYWAIT P0, [R0+URZ+0xa0], R2 ;  /* 0x0000a002000075a7 */ /* 0x0044e400080011ff */
[----:B---3--:R-:W-:Y:S05]  /*9580*/  @!P0 NANOSLEEP.SYNCS 0x989680 ;  /* 0x009896800000895d */ /* 0x008fea0003900000 */
[----:B------:R-:W3:Y:S02]  /*9590*/  @!P0 SYNCS.PHASECHK.TRANS64 P0, [R0+URZ+0xa0], R2 ;  /* 0x0000a002000085a7 */ /* 0x000ee400080010ff */
[----:B---3--:R-:W-:Y:S05]  /*95a0*/  @!P0 BRA `(.L_x_69) ;  /* 0xfffffffc00f08947 */ /* 0x008fea000383ffff */
[----:B------:R-:W-:Y:S05]  /*95b0*/  BRA `(.L_x_161) ;  /* 0xffffffa400f07947 */ /* 0x000fea000383ffff */
.L_x_72:
[----:B------:R-:W-:Y:S07]  /*95c0*/  MOV R0, UR7 ;  /* 0x0000000700007c02 */ /* 0x000fee0008000f00 */
.L_x_162:
[----:B--2---:R2:W3:Y:S02]  /*95d0*/  SYNCS.PHASECHK.TRANS64.TRYWAIT P0, [R0+URZ+0x98], R2 ;  /* 0x00009802000075a7 */ /* 0x0044e400080011ff */
[----:B---3--:R-:W-:Y:S05]  /*95e0*/  @!P0 NANOSLEEP.SYNCS 0x989680 ;  /* 0x009896800000895d */ /* 0x008fea0003900000 */
[----:B------:R-:W3:Y:S02]  /*95f0*/  @!P0 SYNCS.PHASECHK.TRANS64 P0, [R0+URZ+0x98], R2 ;  /* 0x00009802000085a7 */ /* 0x000ee400080010ff */
[----:B---3--:R-:W-:Y:S05]  /*9600*/  @!P0 BRA `(.L_x_162) ;  /* 0xfffffffc00f08947 */ /* 0x008fea000383ffff */
[----:B------:R-:W-:Y:S05]  /*9610*/  BRA `(.L_x_71) ;  /* 0xffffffa800d07947 */ /* 0x000fea000383ffff */
.L_x_75:
[----:B------:R-:W-:Y:S07]  /*9620*/  MOV R0, UR7 ;  /* 0x0000000700007c02 */ /* 0x000fee0008000f00 */
.L_x_163:
[----:B-1----:R1:W2:Y:S02]  /*9630*/  SYNCS.PHASECHK.TRANS64.TRYWAIT P0, [R0+URZ+0x70], R14 ;  /* 0x0000700e000075a7 */ /* 0x0022a400080011ff */
[----:B--2---:R-:W-:Y:S05]  /*9640*/  @!P0 NANOSLEEP.SYNCS 0x989680 ;  /* 0x009896800000895d */ /* 0x004fea0003900000 */
[----:B------:R-:W2:Y:S02]  /*9650*/  @!P0 SYNCS.PHASECHK.TRANS64 P0, [R0+URZ+0x70], R14 ;  /* 0x0000700e000085a7 */ /* 0x000ea400080010ff */
[----:B--2---:R-:W-:Y:S05]  /*9660*/  @!P0 BRA `(.L_x_163) ;  /* 0xfffffffc00f08947 */ /* 0x004fea000383ffff */
[----:B------:R-:W-:Y:S05]  /*9670*/  BRA `(.L_x_164) ;  /* 0xffffffac00487947 */ /* 0x000fea000383ffff */
.L_x_76:
[----:B------:R-:W-:Y:S07]  /*9680*/  MOV R0, UR7 ;  /* 0x0000000700007c02 */ /* 0x000fee0008000f00 */
.L_x_165:
[----:B-1----:R1:W2:Y:S02]  /*9690*/  SYNCS.PHASECHK.TRANS64.TRYWAIT P0, [R0+URZ+0x78], R14 ;  /* 0x0000780e000075a7 */ /* 0x0022a400080011ff */
[----:B--2---:R-:W-:Y:S05]  /*96a0*/  @!P0 NANOSLEEP.SYNCS 0x989680 ;  /* 0x009896800000895d */ /* 0x004fea0003900000 */
[----:B------:R-:W2:Y:S02]  /*96b0*/  @!P0 SYNCS.PHASECHK.TRANS64 P0, [R0+URZ+0x78], R14 ;  /* 0x0000780e000085a7 */ /* 0x000ea400080010ff */
[----:B--2---:R-:W-:Y:S05]  /*96c0*/  @!P0 BRA `(.L_x_165) ;  /* 0xfffffffc00f08947 */ /* 0x004fea000383ffff */
[----:B------:R-:W-:Y:S05]  /*96d0*/  BRA `(.L_x_166) ;  /* 0xffffffac00807947 */ /* 0x000fea000383ffff */
.L_x_77:
[----:B------:R-:W-:Y:S07]  /*96e0*/  MOV R0, UR7 ;  /* 0x0000000700007c02 */ /* 0x000fee0008000f00 */
.L_x_167:
[----:B-1----:R1:W2:Y:S02]  /*96f0*/  SYNCS.PHASECHK.TRANS64.TRYWAIT P0, [R0+URZ+0x80], R14 ;  /* 0x0000800e000075a7 */ /* 0x0022a400080011ff */
[----:B--2---:R-:W-:Y:S05]  /*9700*/  @!P0 NANOSLEEP.SYNCS 0x989680 ;  /* 0x009896800000895d */ /* 0x004fea0003900000 */
[----:B------:R-:W2:Y:S02]  /*9710*/  @!P0 SYNCS.PHASECHK.TRANS64 P0, [R0+URZ+0x80], R14 ;  /* 0x0000800e000085a7 */ /* 0x000ea400080010ff */
[----:B--2---:R-:W-:Y:S05]  /*9720*/  @!P0 BRA `(.L_x_167) ;  /* 0xfffffffc00f08947 */ /* 0x004fea000383ffff */
[----:B------:R-:W-:Y:S05]  /*9730*/  BRA `(.L_x_168) ;  /* 0xffffffac00c47947 */ /* 0x000fea000383ffff */
.L_x_78:
[----:B------:R-:W-:Y:S07]  /*9740*/  MOV R0, UR7 ;  /* 0x0000000700007c02 */ /* 0x000fee0008000f00 */
.L_x_169:
[----:B-1----:R1:W2:Y:S02]  /*9750*/  SYNCS.PHASECHK.TRANS64.TRYWAIT P0, [R0+URZ+0x88], R14 ;  /* 0x0000880e000075a7 */ /* 0x0022a400080011ff */
[----:B--2---:R-:W-:Y:S05]  /*9760*/  @!P0 NANOSLEEP.SYNCS 0x989680 ;  /* 0x009896800000895d */ /* 0x004fea0003900000 */
[----:B------:R-:W2:Y:S02]  /*9770*/  @!P0 SYNCS.PHASECHK.TRANS64 P0, [R0+URZ+0x88], R14 ;  /* 0x0000880e000085a7 */ /* 0x000ea400080010ff */
[----:B--2---:R-:W-:Y:S05]  /*9780*/  @!P0 BRA `(.L_x_169) ;  /* 0xfffffffc00f08947 */ /* 0x004fea000383ffff */
[----:B------:R-:W-:Y:S05]  /*9790*/  BRA `(.L_x_170) ;  /* 0xffffffb000487947 */ /* 0x000fea000383ffff */
.L_x_80:
[----:B------:R-:W-:-:S07]  /*97a0*/  MOV R0, UR7 ;  /* 0x0000000700007c02 */ /* 0x000fce0008000f00 */
.L_x_171:
[----:B-1----:R1:W3:Y:S02]  /*97b0*/  SYNCS.PHASECHK.TRANS64.TRYWAIT P0, [R0+URZ+0x70], R2 ;  /* 0x00007002000075a7 */ /* 0x0022e400080011ff */
[----:B---3--:R-:W-:Y:S05]  /*97c0*/  @!P0 NANOSLEEP.SYNCS 0x989680 ;  /* 0x009896800000895d */ /* 0x008fea0003900000 */
[----:B------:R-:W3:Y:S02]  /*97d0*/  @!P0 SYNCS.PHASECHK.TRANS64 P0, [R0+URZ+0x70], R2 ;  /* 0x00007002000085a7 */ /* 0x000ee400080010ff */
[----:B---3--:R-:W-:Y:S05]  /*97e0*/  @!P0 BRA `(.L_x_171) ;  /* 0xfffffffc00f08947 */ /* 0x008fea000383ffff */
[----:B------:R-:W-:Y:S05]  /*97f0*/  BRA `(.L_x_172) ;  /* 0xffffffb000b87947 */ /* 0x000fea000383ffff */
.L_x_81:
[----:B-1----:R-:W-:-:S07]  /*9800*/  MOV R0, UR7 ;  /* 0x0000000700007c02 */ /* 0x002fce0008000f00 */
.L_x_173:
[----:B-1----:R1:W3:Y:S02]  /*9810*/  SYNCS.PHASECHK.TRANS64.TRYWAIT P0, [R0+URZ+0x78], R2 ;  /* 0x00007802000075a7 */ /* 0x0022e400080011ff */
[----:B---3--:R-:W-:Y:S05]  /*9820*/  @!P0 NANOSLEEP.SYNCS 0x989680 ;  /* 0x009896800000895d */ /* 0x008fea0003900000 */
[----:B------:R-:W3:Y:S02]  /*9830*/  @!P0 SYNCS.PHASECHK.TRANS64 P0, [R0+URZ+0x78], R2 ;  /* 0x00007802000085a7 */ /* 0x000ee400080010ff */
[----:B---3--:R-:W-:Y:S05]  /*9840*/  @!P0 BRA `(.L_x_173) ;  /* 0xfffffffc00f08947 */ /* 0x008fea000383ffff */
[----:B------:R-:W-:Y:S05]  /*9850*/  BRA `(.L_x_174) ;  /* 0xffffffb000a87947 */ /* 0x000fea000383ffff */
.L_x_82:
[----:B-1----:R-:W-:-:S07]  /*9860*/  MOV R0, UR7 ;  /* 0x0000000700007c02 */ /* 0x002fce0008000f00 */
.L_x_175:
[----:B-1----:R1:W3:Y:S02]  /*9870*/  SYNCS.PHASECHK.TRANS64.TRYWAIT P0, [R0+URZ+0x80], R2 ;  /* 0x00008002000075a7 */ /* 0x0022e400080011ff */
[----:B---3--:R-:W-:Y:S05]  /*9880*/  @!P0 NANOSLEEP.SYNCS 0x989680 ;  /* 0x009896800000895d */ /* 0x008fea0003900000 */
[----:B------:R-:W3:Y:S02]  /*9890*/  @!P0 SYNCS.PHASECHK.TRANS64 P0, [R0+URZ+0x80], R2 ;  /* 0x00008002000085a7 */ /* 0x000ee400080010ff */
[----:B---3--:R-:W-:Y:S05]  /*98a0*/  @!P0 BRA `(.L_x_175) ;  /* 0xfffffffc00f08947 */ /* 0x008fea000383ffff */
[----:B------:R-:W-:Y:S05]  /*98b0*/  BRA `(.L_x_176) ;  /* 0xffffffb000987947 */ /* 0x000fea000383ffff */
.L_x_84:
[----:B--2---:R2:W4:Y:S02]  /*98c0*/  SYNCS.PHASECHK.TRANS64.TRYWAIT P0, [R0+URZ+0xa0], R2 ;  /* 0x0000a002000075a7 */ /* 0x00452400080011ff */
[----:B----4-:R-:W-:Y:S05]  /*98d0*/  @!P0 NANOSLEEP.SYNCS 0x989680 ;  /* 0x009896800000895d */ /* 0x010fea0003900000 */
[----:B------:R-:W4:Y:S02]  /*98e0*/  @!P0 SYNCS.PHASECHK.TRANS64 P0, [R0+URZ+0xa0], R2 ;  /* 0x0000a002000085a7 */ /* 0x000f2400080010ff */
[----:B----4-:R-:W-:Y:S05]  /*98f0*/  @!P0 BRA `(.L_x_84) ;  /* 0xfffffffc00f08947 */ /* 0x010fea000383ffff */
[----:B------:R-:W-:Y:S05]  /*9900*/  BRA `(.L_x_177) ;  /* 0xffffffb400607947 */ /* 0x000fea000383ffff */
.L_x_95:
[----:B-1----:R-:W-:Y:S04]  /*9910*/  MOV R2, UR48 ;  /* 0x0000003000027c02 */ /* 0x002fe80008000f00 */
[----:B------:R1:W3:Y:S03]  /*9920*/  SYNCS.PHASECHK.TRANS64.TRYWAIT P1, [R2+URZ+0x50], R3 ;  /* 0x00005003020075a7 */ /* 0x0002e600080211ff */
[----:B---3--:R-:W-:Y:S05]  /*9930*/  @!P1 NANOSLEEP.SYNCS 0x989680 ;  /* 0x009896800000995d */ /* 0x008fea0003900000 */
[----:B------:R-:W3:Y:S02]  /*9940*/  @!P1 SYNCS.PHASECHK.TRANS64 P1, [R2+URZ+0x50], R3 ;  /* 0x00005003020095a7 */ /* 0x000ee400080210ff */
[----:B---3--:R-:W-:Y:S05]  /*9950*/  @!P1 BRA `(.L_x_95) ;  /* 0xfffffffc00ec9947 */ /* 0x008fea000383ffff */
[----:B------:R-:W-:Y:S05]  /*9960*/  BRA `(.L_x_94) ;  /* 0xffffffc0006c7947 */ /* 0x000fea000383ffff */
.L_x_97:
[----:B-1----:R1:W4:Y:S02]  /*9970*/  SYNCS.PHASECHK.TRANS64.TRYWAIT P0, [R64+URZ+0xc0], R0 ;  /* 0x0000c000400075a7 */ /* 0x00232400080011ff */
[----:B----4-:R-:W-:Y:S05]  /*9980*/  @!P0 NANOSLEEP.SYNCS 0x989680 ;  /* 0x009896800000895d */ /* 0x010fea0003900000 */
[----:B------:R-:W4:Y:S02]  /*9990*/  @!P0 SYNCS.PHASECHK.TRANS64 P0, [R64+URZ+0xc0], R0 ;  /* 0x0000c000400085a7 */ /* 0x000f2400080010ff */
[----:B----4-:R-:W-:Y:S05]  /*99a0*/  @!P0 BRA `(.L_x_97) ;  /* 0xfffffffc00f08947 */ /* 0x010fea000383ffff */
[----:B------:R-:W-:Y:S05]  /*99b0*/  BRA `(.L_x_96) ;  /* 0xffffffc000947947 */ /* 0x000fea000383ffff */
.L_x_106:
[----:B--2---:R2:W4:Y:S02]  /*99c0*/  SYNCS.PHASECHK.TRANS64.TRYWAIT P0, [R2+URZ+0x50], R0 ;  /* 0x00005000020075a7 */ /* 0x00452400080011ff */
[----:B----4-:R-:W-:Y:S05]  /*99d0*/  @!P0 NANOSLEEP.SYNCS 0x989680 ;  /* 0x009896800000895d */ /* 0x010fea0003900000 */
[----:B------:R-:W4:Y:S02]  /*99e0*/  @!P0 SYNCS.PHASECHK.TRANS64 P0, [R2+URZ+0x50], R0 ;  /* 0x00005000020085a7 */ /* 0x000f2400080010ff */
[----:B----4-:R-:W-:Y:S05]  /*99f0*/  @!P0 BRA `(.L_x_106) ;  /* 0xfffffffc00f08947 */ /* 0x010fea000383ffff */
[----:B------:R-:W-:Y:S05]  /*9a00*/  BRA `(.L_x_105) ;  /* 0xffffffcc00707947 */ /* 0x000fea000383ffff */
.L_x_114:
[----:B--2---:R2:W4:Y:S02]  /*9a10*/  SYNCS.PHASECHK.TRANS64.TRYWAIT P0, [R0+URZ+0x50], R6 ;  /* 0x00005006000075a7 */ /* 0x00452400080011ff */
[----:B----4-:R-:W-:Y:S05]  /*9a20*/  @!P0 NANOSLEEP.SYNCS 0x989680 ;  /* 0x009896800000895d */ /* 0x010fea0003900000 */
[----:B------:R-:W4:Y:S02]  /*9a30*/  @!P0 SYNCS.PHASECHK.TRANS64 P0, [R0+URZ+0x50], R6 ;  /* 0x00005006000085a7 */ /* 0x000f2400080010ff */
[----:B----4-:R-:W-:Y:S05]  /*9a40*/  @!P0 BRA `(.L_x_114) ;  /* 0xfffffffc00f08947 */ /* 0x010fea000383ffff */
[----:B------:R-:W-:Y:S05]  /*9a50*/  BRA `(.L_x_113) ;  /* 0xffffffd800707947 */ /* 0x000fea000383ffff */
.L_x_122:
[----:B--2---:R2:W4:Y:S02]  /*9a60*/  SYNCS.PHASECHK.TRANS64.TRYWAIT P0, [R0+URZ+0x50], R5 ;  /* 0x00005005000075a7 */ /* 0x00452400080011ff */
[----:B----4-:R-:W-:Y:S05]  /*9a70*/  @!P0 NANOSLEEP.SYNCS 0x989680 ;  /* 0x009896800000895d */ /* 0x010fea0003900000 */
[----:B------:R-:W4:Y:S02]  /*9a80*/  @!P0 SYNCS.PHASECHK.TRANS64 P0, [R0+URZ+0x50], R5 ;  /* 0x00005005000085a7 */ /* 0x000f2400080010ff */
[----:B----4-:R-:W-:Y:S05]  /*9a90*/  @!P0 BRA `(.L_x_122) ;  /* 0xfffffffc00f08947 */ /* 0x010fea000383ffff */
[----:B------:R-:W-:Y:S05]  /*9aa0*/  BRA `(.L_x_121) ;  /* 0xffffffe400707947 */ /* 0x000fea000383ffff */
        .weak           $__internal_0_$__cuda_sm10x_tcgen05_guardrail_trap_col_being_dealloced_not_returned_by_alloc
        .type           $__internal_0_$__cuda_sm10x_tcgen05_guardrail_trap_col_being_dealloced_not_returned_by_alloc,@function
        .size           $__internal_0_$__cuda_sm10x_tcgen05_guardrail_trap_col_being_dealloced_not_returned_by_alloc,($__internal_1_$__cuda_sm10x_tcgen05_guardrail_trap_phase_invalid_during_alloc - $__internal_0_$__cuda_sm10x_tcgen05_guardrail_trap_col_being_dealloced_not_returned_by_alloc)
$__internal_0_$__cuda_sm10x_tcgen05_guardrail_trap_col_being_dealloced_not_returned_by_alloc:
[----:B------:R-:W-:Y:S05]  /*9ab0*/  BPT.TRAP 0x1 ;  /* 0x000000040000795c */ /* 0x000fea0000300000 */
[----:B------:R-:W-:-:S04]  /*9ac0*/  HFMA2 R3, -RZ, RZ, 0, 0 ;  /* 0x00000000ff037431 */ /* 0x000fc800000001ff */
[----:B------:R-:W-:Y:S05]  /*9ad0*/  RET.REL.NODEC R2 `(_ZN7cutlass13device_kernelINS_4gemm6kernel13GemmUniversalIN4cute5tupleIJiiiiEEENS1_10collective13CollectiveMmaINS1_35MainloopSm100TmaUmmaWarpSpecializedILi5ELi2ELi4ENS5_IJNS4_1CILi1EEESB_SB_EEEEENS5_IJNSA_ILi128EEESE_NSA_ILi64EEEEEENS_6half_tENS5_IJSB_llEEESH_SI_NS4_8TiledMMAINS4_8MMA_AtomIJNS4_20SM100_MMA_F16BF16_SSISH_SH_fLi128ELi128ELNS4_4UMMA5MajorE1ELSN_1ELNSM_7ScaleInE0ELSO_0EEEEEENS4_6LayoutISC_NS5_IJNSA_ILi0EEESS_SS_EEEEENS5_IJNS4_10UnderscoreESV_SV_EEEEENS4_13SM90_TMA_LOADENS4_14ComposedLayoutINS4_7SwizzleILi3ELi4ELi3EEENS4_18smem_ptr_flag_bitsILi16EEENSR_INS5_IJSF_NSA_ILi8EEEEEENS5_IJSB_SF_EEEEEEEvNS4_8identityESY_S18_vS19_EENS_8epilogue10collective18CollectiveEpilogueINS1B_23Sm100TmaWarpSpecializedILi4ELi2ELi32ELb1ELb0EEEJSG_NS5_IJNSR_ISE_SB_EENSR_INSA_ILi32EEESB_EEEEESH_NS5_IJlSB_lEEESH_S1K_NS1B_6fusion15FusionCallbacksIS1F_NS1L_17LinearCombinationISH_fSH_fLNS_15FloatRoundStyleE2EEESG_S1J_JEEENS4_5SM1004TMEM4LOAD26SM100_TMEM_LOAD_32dp32b32xESY_NSZ_INS10_ILi2ELi4ELi3EEES13_NSR_INS5_IJS14_S1H_EEENS5_IJS1H_SB_EEEEEEENS4_39AutoVectorizingCopyWithAssumedAlignmentILi128EEENS4_14SM90_TMA_STOREES1Z_S21_S21_EEEvvEEEEvNT_6ParamsE) ;  /* 0xffffff6402487950 */ /* 0x000fea0003c3ffff */
        .weak           $__internal_1_$__cuda_sm10x_tcgen05_guardrail_trap_phase_invalid_during_alloc
        .type           $__internal_1_$__cuda_sm10x_tcgen05_guardrail_trap_phase_invalid_during_alloc,@function
        .size           $__internal_1_$__cuda_sm10x_tcgen05_guardrail_trap_phase_invalid_during_alloc,($__internal_2_$__cuda_sm10x_tcgen05_guardrail_trap_unallocated_columns_being_dealloced - $__internal_1_$__cuda_sm10x_tcgen05_guardrail_trap_phase_invalid_during_alloc)
$__internal_1_$__cuda_sm10x_tcgen05_guardrail_trap_phase_invalid_during_alloc:
[----:B------:R-:W-:Y:S05]  /*9ae0*/  BPT.TRAP 0x1 ;  /* 0x000000040000795c */ /* 0x000fea0000300000 */
[----:B------:R-:W-:-:S04]  /*9af0*/  MOV R3, 0x0 ;  /* 0x0000000000037802 */ /* 0x000fc80000000f00 */
[----:B------:R-:W-:Y:S05]  /*9b00*/  RET.REL.NODEC R2 `(_ZN7cutlass13device_kernelINS_4gemm6kernel13GemmUniversalIN4cute5tupleIJiiiiEEENS1_10collective13CollectiveMmaINS1_35MainloopSm100TmaUmmaWarpSpecializedILi5ELi2ELi4ENS5_IJNS4_1CILi1EEESB_SB_EEEEENS5_IJNSA_ILi128EEESE_NSA_ILi64EEEEEENS_6half_tENS5_IJSB_llEEESH_SI_NS4_8TiledMMAINS4_8MMA_AtomIJNS4_20SM100_MMA_F16BF16_SSISH_SH_fLi128ELi128ELNS4_4UMMA5MajorE1ELSN_1ELNSM_7ScaleInE0ELSO_0EEEEEENS4_6LayoutISC_NS5_IJNSA_ILi0EEESS_SS_EEEEENS5_IJNS4_10UnderscoreESV_SV_EEEEENS4_13SM90_TMA_LOADENS4_14ComposedLayoutINS4_7SwizzleILi3ELi4ELi3EEENS4_18smem_ptr_flag_bitsILi16EEENSR_INS5_IJSF_NSA_ILi8EEEEEENS5_IJSB_SF_EEEEEEEvNS4_8identityESY_S18_vS19_EENS_8epilogue10collective18CollectiveEpilogueINS1B_23Sm100TmaWarpSpecializedILi4ELi2ELi32ELb1ELb0EEEJSG_NS5_IJNSR_ISE_SB_EENSR_INSA_ILi32EEESB_EEEEESH_NS5_IJlSB_lEEESH_S1K_NS1B_6fusion15FusionCallbacksIS1F_NS1L_17LinearCombinationISH_fSH_fLNS_15FloatRoundStyleE2EEESG_S1J_JEEENS4_5SM1004TMEM4LOAD26SM100_TMEM_LOAD_32dp32b32xESY_NSZ_INS10_ILi2ELi4ELi3EEES13_NSR_INS5_IJS14_S1H_EEENS5_IJS1H_SB_EEEEEEENS4_39AutoVectorizingCopyWithAssumedAlignmentILi128EEENS4_14SM90_TMA_STOREES1Z_S21_S21_EEEvvEEEEvNT_6ParamsE) ;  /* 0xffffff64023c7950 */ /* 0x000fea0003c3ffff */
        .weak           $__internal_2_$__cuda_sm10x_tcgen05_guardrail_trap_unallocated_columns_being_dealloced
        .type           $__internal_2_$__cuda_sm10x_tcgen05_guardrail_trap_unallocated_columns_being_dealloced,@function
        .size           $__internal_2_$__cuda_sm10x_tcgen05_guardrail_trap_unallocated_columns_being_dealloced,(.L_x_179 - $__internal_2_$__cuda_sm10x_tcgen05_guardrail_trap_unallocated_columns_being_dealloced)
$__internal_2_$__cuda_sm10x_tcgen05_guardrail_trap_unallocated_columns_being_dealloced:
[----:B------:R-:W-:Y:S05]  /*9b10*/  BPT.TRAP 0x1 ;  /* 0x000000040000795c */ /* 0x000fea0000300000 */
[----:B------:R-:W-:-:S04]  /*9b20*/  HFMA2 R3, -RZ, RZ, 0, 0 ;  /* 0x00000000ff037431 */ /* 0x000fc800000001ff */
[----:B------:R-:W-:Y:S05]  /*9b30*/  RET.REL.NODEC R2 `(_ZN7cutlass13device_kernelINS_4gemm6kernel13GemmUniversalIN4cute5tupleIJiiiiEEENS1_10collective13CollectiveMmaINS1_35MainloopSm100TmaUmmaWarpSpecializedILi5ELi2ELi4ENS5_IJNS4_1CILi1EEESB_SB_EEEEENS5_IJNSA_ILi128EEESE_NSA_ILi64EEEEEENS_6half_tENS5_IJSB_llEEESH_SI_NS4_8TiledMMAINS4_8MMA_AtomIJNS4_20SM100_MMA_F16BF16_SSISH_SH_fLi128ELi128ELNS4_4UMMA5MajorE1ELSN_1ELNSM_7ScaleInE0ELSO_0EEEEEENS4_6LayoutISC_NS5_IJNSA_ILi0EEESS_SS_EEEEENS5_IJNS4_10UnderscoreESV_SV_EEEEENS4_13SM90_TMA_LOADENS4_14ComposedLayoutINS4_7SwizzleILi3ELi4ELi3EEENS4_18smem_ptr_flag_bitsILi16EEENSR_INS5_IJSF_NSA_ILi8EEEEEENS5_IJSB_SF_EEEEEEEvNS4_8identityESY_S18_vS19_EENS_8epilogue10collective18CollectiveEpilogueINS1B_23Sm100TmaWarpSpecializedILi4ELi2ELi32ELb1ELb0EEEJSG_NS5_IJNSR_ISE_SB_EENSR_INSA_ILi32EEESB_EEEEESH_NS5_IJlSB_lEEESH_S1K_NS1B_6fusion15FusionCallbacksIS1F_NS1L_17LinearCombinationISH_fSH_fLNS_15FloatRoundStyleE2EEESG_S1J_JEEENS4_5SM1004TMEM4LOAD26SM100_TMEM_LOAD_32dp32b32xESY_NSZ_INS10_ILi2ELi4ELi3EEES13_NSR_INS5_IJS14_S1H_EEENS5_IJS1H_SB_EEEEEEENS4_39AutoVectorizingCopyWithAssumedAlignmentILi128EEENS4_14SM90_TMA_STOREES1Z_S21_S21_EEEvvEEEEvNT_6ParamsE) ;  /* 0xffffff6402307950 */ /* 0x000fea0003c3ffff */
.L_x_178:
[----:B------:R-:W-:-:S00]  /*9b40*/  BRA `(.L_x_178) ;  /* 0xfffffffc00fc7947 */ /* 0x000fc0000383ffff */
[----:B------:R-:W-:-:S00]  /*9b50*/  NOP ;  /* 0x0000000000007918 */ /* 0x000fc00000000000 */
        /* <DEDUP_REMOVED lines=10> */
.L_x_179:


//--------------------- .nv.global.init           --------------------------
	.section	.nv.global.init,"aw",@progbits
.nv.global.init:
	.type		$str$27,@object
	.size		$str$27,($str$28 - $str$27)
$str$27:
        /*0000*/ 	.byte	0x28, 0x61, 0x64, 0x64, 0x72, 0x65, 0x73, 0x73, 0x20, 0x26, 0x20, 0x6d, 0x61, 0x73, 0x6b, 0x29
        /*0010*/ 	.byte	0x20, 0x3d, 0x3d, 0x20, 0x30, 0x00
	.type		$str$28,@object
	.size		$str$28,($str$26 - $str$28)
$str$28:
        /*0016*/ 	.byte	0x2f, 0x74, 0x6d, 0x70, 0x2f, 0x63, 0x75, 0x74, 0x6c, 0x61, 0x73, 0x73, 0x5f, 0x73, 0x77, 0x65
        /*0026*/ 	.byte	0x65, 0x70, 0x5f, 0x73, 0x72, 0x63, 0x2f, 0x69, 0x6e, 0x63, 0x6c, 0x75, 0x64, 0x65, 0x2f, 0x63
        /*0036*/ 	.byte	0x75, 0x74, 0x65, 0x2f, 0x70, 0x6f, 0x69, 0x6e, 0x74, 0x65, 0x72, 0x5f, 0x66, 0x6c, 0x61, 0x67
        /*0046*/ 	.byte	0x67, 0x65, 0x64, 0x2e, 0x68, 0x70, 0x70, 0x00
	.type		$str$26,@object
	.size		$str$26,($str$25 - $str$26)
$str$26:
        /*004e*/ 	.byte	0x2f, 0x74, 0x6d, 0x70, 0x2f, 0x63, 0x75, 0x74, 0x6c, 0x61, 0x73, 0x73, 0x5f, 0x73, 0x77, 0x65
        /*005e*/ 	.byte	0x65, 0x70, 0x5f, 0x73, 0x72, 0x63, 0x2f, 0x69, 0x6e, 0x63, 0x6c, 0x75, 0x64, 0x65, 0x2f, 0x63
        /*006e*/ 	.byte	0x75, 0x74, 0x65, 0x2f, 0x61, 0x74, 0x6f, 0x6d, 0x2f, 0x63, 0x6f, 0x70, 0x79, 0x5f, 0x74, 0x72
        /*007e*/ 	.byte	0x61, 0x69, 0x74, 0x73, 0x5f, 0x73, 0x6d, 0x31, 0x30, 0x30, 0x2e, 0x68, 0x70, 0x70, 0x00
	.type		$str$25,@object
	.size		$str$25,(__unnamed_1 - $str$25)
$str$25:
        /*008d*/ 	.byte	0x28, 0x28, 0x75, 0x69, 0x6e, 0x74, 0x33, 0x32, 0x5f, 0x74, 0x28, 0x74, 0x68, 0x72, 0x65, 0x61
        /*009d*/ 	.byte	0x64, 0x49, 0x64, 0x78, 0x2e, 0x78, 0x29, 0x20, 0x2f, 0x20, 0x33, 0x32, 0x29, 0x20, 0x25, 0x20
        /*00ad*/ 	.byte	0x34, 0x29, 0x20, 0x3d, 0x3d, 0x20, 0x28, 0x28, 0x28, 0x74, 0x6d, 0x65, 0x6d, 0x5f, 0x61, 0x64
        /*00bd*/ 	.byte	0x64, 0x72, 0x20, 0x3e, 0x3e, 0x20, 0x31, 0x36, 0x29, 0x20, 0x2f, 0x20, 0x33, 0x32, 0x29, 0x20
        /*00cd*/ 	.byte	0x25, 0x20, 0x34, 0x29, 0x00
	.type		__unnamed_1,@object
	.size		__unnamed_1,(__unnamed_2 - __unnamed_1)
__unnamed_1:
        /*00d2*/ 	.byte	0x61, 0x75, 0x74, 0x6f, 0x20, 0x63, 0x75, 0x74, 0x65, 0x3a, 0x3a, 0x61, 0x73, 0x5f, 0x70, 0x6f
        /* <DEDUP_REMOVED lines=24> */
        /*0262*/ 	.byte	0x3e, 0x3e, 0x3e, 0x3e, 0x5d, 0x00
	.type		__unnamed_2,@object
	.size		__unnamed_2,(.L_2 - __unnamed_2)
__unnamed_2:
        /* <DEDUP_REMOVED lines=42> */
        /*0508*/ 	.byte	0x3e, 0x3e, 0x5d, 0x00
.L_2:


//--------------------- .nv.shared._ZN7cutlass13device_kernelINS_4gemm6kernel13GemmUniversalIN4cute5tupleIJiiiiEEENS1_10collective13CollectiveMmaINS1_35MainloopSm100TmaUmmaWarpSpecializedILi5ELi2ELi4ENS5_IJNS4_1CILi1EEESB_SB_EEEEENS5_IJNSA_ILi128EEESE_NSA_ILi64EEEEEENS_6half_tENS5_IJSB_llEEESH_SI_NS4_8TiledMMAINS4_8MMA_AtomIJNS4_20SM100_MMA_F16BF16_SSISH_SH_fLi128ELi128ELNS4_4UMMA5MajorE1ELSN_1ELNSM_7ScaleInE0ELSO_0EEEEEENS4_6LayoutISC_NS5_IJNSA_ILi0EEESS_SS_EEEEENS5_IJNS4_10UnderscoreESV_SV_EEEEENS4_13SM90_TMA_LOADENS4_14ComposedLayoutINS4_7SwizzleILi3ELi4ELi3EEENS4_18smem_ptr_flag_bitsILi16EEENSR_INS5_IJSF_NSA_ILi8EEEEEENS5_IJSB_SF_EEEEEEEvNS4_8identityESY_S18_vS19_EENS_8epilogue10collective18CollectiveEpilogueINS1B_23Sm100TmaWarpSpecializedILi4ELi2ELi32ELb1ELb0EEEJSG_NS5_IJNSR_ISE_SB_EENSR_INSA_ILi32EEESB_EEEEESH_NS5_IJlSB_lEEESH_S1K_NS1B_6fusion15FusionCallbacksIS1F_NS1L_17LinearCombinationISH_fSH_fLNS_15FloatRoundStyleE2EEESG_S1J_JEEENS4_5SM1004TMEM4LOAD26SM100_TMEM_LOAD_32dp32b32xESY_NSZ_INS10_ILi2ELi4ELi3EEES13_NSR_INS5_IJS14_S1H_EEENS5_IJS1H_SB_EEEEEEENS4_39AutoVectorizingCopyWithAssumedAlignmentILi128EEENS4_14SM90_TMA_STOREES1Z_S21_S21_EEEvvEEEEvNT_6ParamsE --------------------------
	.section	.nv.shared._ZN7cutlass13device_kernelINS_4gemm6kernel13GemmUniversalIN4cute5tupleIJiiiiEEENS1_10collective13CollectiveMmaINS1_35MainloopSm100TmaUmmaWarpSpecializedILi5ELi2ELi4ENS5_IJNS4_1CILi1EEESB_SB_EEEEENS5_IJNSA_ILi128EEESE_NSA_ILi64EEEEEENS_6half_tENS5_IJSB_llEEESH_SI_NS4_8TiledMMAINS4_8MMA_AtomIJNS4_20SM100_MMA_F16BF16_SSISH_SH_fLi128ELi128ELNS4_4UMMA5MajorE1ELSN_1ELNSM_7ScaleInE0ELSO_0EEEEEENS4_6LayoutISC_NS5_IJNSA_ILi0EEESS_SS_EEEEENS5_IJNS4_10UnderscoreESV_SV_EEEEENS4_13SM90_TMA_LOADENS4_14ComposedLayoutINS4_7SwizzleILi3ELi4ELi3EEENS4_18smem_ptr_flag_bitsILi16EEENSR_INS5_IJSF_NSA_ILi8EEEEEENS5_IJSB_SF_EEEEEEEvNS4_8identityESY_S18_vS19_EENS_8epilogue10collective18CollectiveEpilogueINS1B_23Sm100TmaWarpSpecializedILi4ELi2ELi32ELb1ELb0EEEJSG_NS5_IJNSR_ISE_SB_EENSR_INSA_ILi32EEESB_EEEEESH_NS5_IJlSB_lEEESH_S1K_NS1B_6fusion15FusionCallbacksIS1F_NS1L_17LinearCombinationISH_fSH_fLNS_15FloatRoundStyleE2EEESG_S1J_JEEENS4_5SM1004TMEM4LOAD26SM100_TMEM_LOAD_32dp32b32xESY_NSZ_INS10_ILi2ELi4ELi3EEES13_NSR_INS5_IJS14_S1H_EEENS5_IJS1H_SB_EEEEEEENS4_39AutoVectorizingCopyWithAssumedAlignmentILi128EEENS4_14SM90_TMA_STOREES1Z_S21_S21_EEEvvEEEEvNT_6ParamsE,"aw",@nobits
	.sectionflags	@""
	.align	16
	.zero		1024


//--------------------- .nv.shared.reserved.0     --------------------------
	.section	.nv.shared.reserved.0,"aw",@nobits
	.weak		__nv_reservedSMEM_offset_0_alias
	.size		__nv_reservedSMEM_offset_0_alias, 0, 64
	.other		__nv_reservedSMEM_offset_0_alias,@"STO_CUDA_RESERVED_SHARED STV_DEFAULT"
__nv_reservedSMEM_offset_0_alias:
	.zero		0
.nv.shared.reserved.0:
	.zero		64
	.weak		__nv_reservedSMEM_tcgen05_partition
	.type		__nv_reservedSMEM_tcgen05_partition,@object
	.size		__nv_reservedSMEM_tcgen05_partition,(.L_0 - __nv_reservedSMEM_tcgen05_partition)
__nv_reservedSMEM_tcgen05_partition:
	.zero		32
.L_0:


//--------------------- .nv.global                --------------------------
	.section	.nv.global,"aw",@nobits
.nv.global:
	.type		_ZN40_INTERNAL_e556a3a7_4_k_cu_6cef31cc_257804cute1_E,@object
	.size		_ZN40_INTERNAL_e556a3a7_4_k_cu_6cef31cc_257804cute1_E,(_ZN40_INTERNAL_e556a3a7_4_k_cu_6cef31cc_257804cuda3std3__45__cpo6cbeginE - _ZN40_INTERNAL_e556a3a7_4_k_cu_6cef31cc_257804cute1_E)
_ZN40_INTERNAL_e556a3a7_4_k_cu_6cef31cc_257804cute1_E:
	.zero		1
	.type		_ZN40_INTERNAL_e556a3a7_4_k_cu_6cef31cc_257804cuda3std3__45__cpo6cbeginE,@object
	.size		_ZN40_INTERNAL_e556a3a7_4_k_cu_6cef31cc_257804cuda3std3__45__cpo6cbeginE,(_ZN40_INTERNAL_e556a3a7_4_k_cu_6cef31cc_257804cuda3std3__48in_placeE - _ZN40_INTERNAL_e556a3a7_4_k_cu_6cef31cc_257804cuda3std3__45__cpo6cbeginE)
_ZN40_INTERNAL_e556a3a7_4_k_cu_6cef31cc_257804cuda3std3__45__cpo6cbeginE:
	.zero		1
	.type		_ZN40_INTERNAL_e556a3a7_4_k_cu_6cef31cc_257804cuda3std3__48in_placeE,@object
	.size		_ZN40_INTERNAL_e556a3a7_4_k_cu_6cef31cc_257804cuda3std3__48in_placeE,(_ZN40_INTERNAL_e556a3a7_4_k_cu_6cef31cc_257804cuda3std6ranges3__45__cpo9iter_moveE - _ZN40_INTERNAL_e556a3a7_4_k_cu_6cef31cc_257804cuda3std3__48in_placeE)
_ZN40_INTERNAL_e556a3a7_4_k_cu_6cef31cc_257804cuda3std3__48in_placeE:
	.zero		1
	.type		_ZN40_INTERNAL_e556a3a7_4_k_cu_6cef31cc_257804cuda3std6ranges3__45__cpo9iter_moveE,@object
	.size		_ZN40_INTERNAL_e556a3a7_4_k_cu_6cef31cc_257804cuda3std6ranges3__45__cpo9iter_moveE,(_ZN40_INTERNAL_e556a3a7_4_k_cu_6cef31cc_257804cuda3std3__45__cpo5beginE - _ZN40_INTERNAL_e556a3a7_4_k_cu_6cef31cc_257804cuda3std6ranges3__45__cpo9iter_moveE)
_ZN40_INTERNAL_e556a3a7_4_k_cu_6cef31cc_257804cuda3std6ranges3__45__cpo9iter_moveE:
	.zero		1
	.type		_ZN40_INTERNAL_e556a3a7_4_k_cu_6cef31cc_257804cuda3std3__45__cpo5beginE,@object
	.size		_ZN40_INTERNAL_e556a3a7_4_k_cu_6cef31cc_257804cuda3std3__45__cpo5beginE,(_ZN40_INTERNAL_e556a3a7_4_k_cu_6cef31cc_257804cuda3std3__442_GLOBAL__N__e556a3a7_4_k_cu_6cef31cc_257806ignoreE - _ZN40_INTERNAL_e556a3a7_4_k_cu_6cef31cc_257804cuda3std3__45__cpo5beginE)
_ZN40_INTERNAL_e556a3a7_4_k_cu_6cef31cc_257804cuda3std3__45__cpo5beginE:
	.zero		1
	.type		_ZN40_INTERNAL_e556a3a7_4_k_cu_6cef31cc_257804cuda3std3__442_GLOBAL__N__e556a3a7_4_k_cu_6cef31cc_257806ignoreE,@object
	.size		_ZN40_INTERNAL_e556a3a7_4_k_cu_6cef31cc_257804cuda3std3__442_GLOBAL__N__e556a3a7_4_k_cu_6cef31cc_257806ignoreE,(_ZN40_INTERNAL_e556a3a7_4_k_cu_6cef31cc_257804cute7productE - _ZN40_INTERNAL_e556a3a7_4_k_cu_6cef31cc_257804cuda3std3__442_GLOBAL__N__e556a3a7_4_k_cu_6cef31cc_257806ignoreE)
_ZN40_INTERNAL_e556a3a7_4_k_cu_6cef31cc_257804cuda3std3__442_GLOBAL__N__e556a3a7_4_k_cu_6cef31cc_257806ignoreE:
	.zero		1
	.type		_ZN40_INTERNAL_e556a3a7_4_k_cu_6cef31cc_257804cute7productE,@object
	.size		_ZN40_INTERNAL_e556a3a7_4_k_cu_6cef31cc_257804cute7productE,(_ZN40_INTERNAL_e556a3a7_4_k_cu_6cef31cc_257804cuda3std3__45__cpo3endE - _ZN40_INTERNAL_e556a3a7_4_k_cu_6cef31cc_257804cute7productE)
_ZN40_INTERNAL_e556a3a7_4_k_cu_6cef31cc_257804cute7productE:
	.zero		1
	.type		_ZN40_INTERNAL_e556a3a7_4_k_cu_6cef31cc_257804cuda3std3__45__cpo3endE,@object
	.size		_ZN40_INTERNAL_e556a3a7_4_k_cu_6cef31cc_257804cuda3std3__45__cpo3endE,(_ZN40_INTERNAL_e556a3a7_4_k_cu_6cef31cc_257804cuda3std3__419piecewise_constructE - _ZN40_INTERNAL_e556a3a7_4_k_cu_6cef31cc_257804cuda3std3__45__cpo3endE)
_ZN40_INTERNAL_e556a3a7_4_k_cu_6cef31cc_257804cuda3std3__45__cpo3endE:
	.zero		1
	.type		_ZN40_INTERNAL_e556a3a7_4_k_cu_6cef31cc_257804cuda3std3__419piecewise_constructE,@object
	.size		_ZN40_INTERNAL_e556a3a7_4_k_cu_6cef31cc_257804cuda3std3__419piecewise_constructE,(_ZN40_INTERNAL_e556a3a7_4_k_cu_6cef31cc_257804cuda3std3__45__cpo4cendE - _ZN40_INTERNAL_e556a3a7_4_k_cu_6cef31cc_257804cuda3std3__419piecewise_constructE)
_ZN40_INTERNAL_e556a3a7_4_k_cu_6cef31cc_257804cuda3std3__419piecewise_constructE:
	.zero		1
	.type		_ZN40_INTERNAL_e556a3a7_4_k_cu_6cef31cc_257804cuda3std3__45__cpo4cendE,@object
	.size		_ZN40_INTERNAL_e556a3a7_4_k_cu_6cef31cc_257804cuda3std3__45__cpo4cendE,(_ZN40_INTERNAL_e556a3a7_4_k_cu_6cef31cc_257804cuda3std6ranges3__45__cpo4swapE - _ZN40_INTERNAL_e556a3a7_4_k_cu_6cef31cc_257804cuda3std3__45__cpo4cendE)
_ZN40_INTERNAL_e556a3a7_4_k_cu_6cef31cc_257804cuda3std3__45__cpo4cendE:
	.zero		1
	.type		_ZN40_INTERNAL_e556a3a7_4_k_cu_6cef31cc_257804cuda3std6ranges3__45__cpo4swapE,@object
	.size		_ZN40_INTERNAL_e556a3a7_4_k_cu_6cef31cc_257804cuda3std6ranges3__45__cpo4swapE,(.L_10 - _ZN40_INTERNAL_e556a3a7_4_k_cu_6cef31cc_257804cuda3std6ranges3__45__cpo4swapE)
_ZN40_INTERNAL_e556a3a7_4_k_cu_6cef31cc_257804cuda3std6ranges3__45__cpo4swapE:
	.zero		1
.L_10:


//--------------------- .nv.constant0._ZN7cutlass13device_kernelINS_4gemm6kernel13GemmUniversalIN4cute5tupleIJiiiiEEENS1_10collective13CollectiveMmaINS1_35MainloopSm100TmaUmmaWarpSpecializedILi5ELi2ELi4ENS5_IJNS4_1CILi1EEESB_SB_EEEEENS5_IJNSA_ILi128EEESE_NSA_ILi64EEEEEENS_6half_tENS5_IJSB_llEEESH_SI_NS4_8TiledMMAINS4_8MMA_AtomIJNS4_20SM100_MMA_F16BF16_SSISH_SH_fLi128ELi128ELNS4_4UMMA5MajorE1ELSN_1ELNSM_7ScaleInE0ELSO_0EEEEEENS4_6LayoutISC_NS5_IJNSA_ILi0EEESS_SS_EEEEENS5_IJNS4_10UnderscoreESV_SV_EEEEENS4_13SM90_TMA_LOADENS4_14ComposedLayoutINS4_7SwizzleILi3ELi4ELi3EEENS4_18smem_ptr_flag_bitsILi16EEENSR_INS5_IJSF_NSA_ILi8EEEEEENS5_IJSB_SF_EEEEEEEvNS4_8identityESY_S18_vS19_EENS_8epilogue10collective18CollectiveEpilogueINS1B_23Sm100TmaWarpSpecializedILi4ELi2ELi32ELb1ELb0EEEJSG_NS5_IJNSR_ISE_SB_EENSR_INSA_ILi32EEESB_EEEEESH_NS5_IJlSB_lEEESH_S1K_NS1B_6fusion15FusionCallbacksIS1F_NS1L_17LinearCombinationISH_fSH_fLNS_15FloatRoundStyleE2EEESG_S1J_JEEENS4_5SM1004TMEM4LOAD26SM100_TMEM_LOAD_32dp32b32xESY_NSZ_INS10_ILi2ELi4ELi3EEES13_NSR_INS5_IJS14_S1H_EEENS5_IJS1H_SB_EEEEEEENS4_39AutoVectorizingCopyWithAssumedAlignmentILi128EEENS4_14SM90_TMA_STOREES1Z_S21_S21_EEEvvEEEEvNT_6ParamsE --------------------------
	.section	.nv.constant0._ZN7cutlass13device_kernelINS_4gemm6kernel13GemmUniversalIN4cute5tupleIJiiiiEEENS1_10collective13CollectiveMmaINS1_35MainloopSm100TmaUmmaWarpSpecializedILi5ELi2ELi4ENS5_IJNS4_1CILi1EEESB_SB_EEEEENS5_IJNSA_ILi128EEESE_NSA_ILi64EEEEEENS_6half_tENS5_IJSB_llEEESH_SI_NS4_8TiledMMAINS4_8MMA_AtomIJNS4_20SM100_MMA_F16BF16_SSISH_SH_fLi128ELi128ELNS4_4UMMA5MajorE1ELSN_1ELNSM_7ScaleInE0ELSO_0EEEEEENS4_6LayoutISC_NS5_IJNSA_ILi0EEESS_SS_EEEEENS5_IJNS4_10UnderscoreESV_SV_EEEEENS4_13SM90_TMA_LOADENS4_14ComposedLayoutINS4_7SwizzleILi3ELi4ELi3EEENS4_18smem_ptr_flag_bitsILi16EEENSR_INS5_IJSF_NSA_ILi8EEEEEENS5_IJSB_SF_EEEEEEEvNS4_8identityESY_S18_vS19_EENS_8epilogue10collective18CollectiveEpilogueINS1B_23Sm100TmaWarpSpecializedILi4ELi2ELi32ELb1ELb0EEEJSG_NS5_IJNSR_ISE_SB_EENSR_INSA_ILi32EEESB_EEEEESH_NS5_IJlSB_lEEESH_S1K_NS1B_6fusion15FusionCallbacksIS1F_NS1L_17LinearCombinationISH_fSH_fLNS_15FloatRoundStyleE2EEESG_S1J_JEEENS4_5SM1004TMEM4LOAD26SM100_TMEM_LOAD_32dp32b32xESY_NSZ_INS10_ILi2ELi4ELi3EEES13_NSR_INS5_IJS14_S1H_EEENS5_IJS1H_SB_EEEEEEENS4_39AutoVectorizingCopyWithAssumedAlignmentILi128EEENS4_14SM90_TMA_STOREES1Z_S21_S21_EEEvvEEEEvNT_6ParamsE,"a",@progbits
	.sectionflags	@""
	.align	4
.nv.constant0._ZN7cutlass13device_kernelINS_4gemm6kernel13GemmUniversalIN4cute5tupleIJiiiiEEENS1_10collective13CollectiveMmaINS1_35MainloopSm100TmaUmmaWarpSpecializedILi5ELi2ELi4ENS5_IJNS4_1CILi1EEESB_SB_EEEEENS5_IJNSA_ILi128EEESE_NSA_ILi64EEEEEENS_6half_tENS5_IJSB_llEEESH_SI_NS4_8TiledMMAINS4_8MMA_AtomIJNS4_20SM100_MMA_F16BF16_SSISH_SH_fLi128ELi128ELNS4_4UMMA5MajorE1ELSN_1ELNSM_7ScaleInE0ELSO_0EEEEEENS4_6LayoutISC_NS5_IJNSA_ILi0EEESS_SS_EEEEENS5_IJNS4_10UnderscoreESV_SV_EEEEENS4_13SM90_TMA_LOADENS4_14ComposedLayoutINS4_7SwizzleILi3ELi4ELi3EEENS4_18smem_ptr_flag_bitsILi16EEENSR_INS5_IJSF_NSA_ILi8EEEEEENS5_IJSB_SF_EEEEEEEvNS4_8identityESY_S18_vS19_EENS_8epilogue10collective18CollectiveEpilogueINS1B_23Sm100TmaWarpSpecializedILi4ELi2ELi32ELb1ELb0EEEJSG_NS5_IJNSR_ISE_SB_EENSR_INSA_ILi32EEESB_EEEEESH_NS5_IJlSB_lEEESH_S1K_NS1B_6fusion15FusionCallbacksIS1F_NS1L_17LinearCombinationISH_fSH_fLNS_15FloatRoundStyleE2EEESG_S1J_JEEENS4_5SM1004TMEM4LOAD26SM100_TMEM_LOAD_32dp32b32xESY_NSZ_INS10_ILi2ELi4ELi3EEES13_NSR_INS5_IJS14_S1H_EEENS5_IJS1H_SB_EEEEEEENS4_39AutoVectorizingCopyWithAssumedAlignmentILi128EEENS4_14SM90_TMA_STOREES1Z_S21_S21_EEEvvEEEEvNT_6ParamsE:
	.zero		2944


//--------------------- SYMBOLS --------------------------

	.type		.nv.reservedSmem.offset0,@object
	.size		.nv.reservedSmem.offset0,0x4
	.type		.nv.reservedSmem.cap,@object
	.size		.nv.reservedSmem.cap,0x4
	.type		__assertfail,@function
